//
// Generated by NVIDIA NVVM Compiler
//
// Compiler Build ID: CL-36424714
// Cuda compilation tools, release 13.0, V13.0.88
// Based on NVVM 20.0.0
//

.version 9.0
.target sm_100
.address_size 64

	// .globl	_Z9conv_cudaPKfS0_Pfiiii

.visible .entry _Z9conv_cudaPKfS0_Pfiiii(
	.param .u64 .ptr .align 1 _Z9conv_cudaPKfS0_Pfiiii_param_0,
	.param .u64 .ptr .align 1 _Z9conv_cudaPKfS0_Pfiiii_param_1,
	.param .u64 .ptr .align 1 _Z9conv_cudaPKfS0_Pfiiii_param_2,
	.param .u32 _Z9conv_cudaPKfS0_Pfiiii_param_3,
	.param .u32 _Z9conv_cudaPKfS0_Pfiiii_param_4,
	.param .u32 _Z9conv_cudaPKfS0_Pfiiii_param_5,
	.param .u32 _Z9conv_cudaPKfS0_Pfiiii_param_6
)
{
	.reg .pred 	%p<31>;
	.reg .b32 	%r<101>;
	.reg .b32 	%f<105>;
	.reg .b64 	%rd<28>;

	ld.param.u64 	%rd10, [_Z9conv_cudaPKfS0_Pfiiii_param_0];
	ld.param.u64 	%rd11, [_Z9conv_cudaPKfS0_Pfiiii_param_1];
	ld.param.u32 	%r27, [_Z9conv_cudaPKfS0_Pfiiii_param_3];
	ld.param.u32 	%r28, [_Z9conv_cudaPKfS0_Pfiiii_param_4];
	ld.param.u32 	%r29, [_Z9conv_cudaPKfS0_Pfiiii_param_5];
	ld.param.u32 	%r30, [_Z9conv_cudaPKfS0_Pfiiii_param_6];
	cvta.to.global.u64 	%rd1, %rd10;
	cvta.to.global.u64 	%rd2, %rd11;
	sub.s32 	%r31, %r29, %r30;
	mov.u32 	%r32, %ctaid.x;
	mov.u32 	%r33, %ntid.x;
	mov.u32 	%r34, %tid.x;
	mad.lo.s32 	%r35, %r32, %r33, %r34;
	mov.u32 	%r36, %ctaid.y;
	mov.u32 	%r37, %ntid.y;
	mov.u32 	%r38, %tid.y;
	mad.lo.s32 	%r39, %r36, %r37, %r38;
	mov.u32 	%r40, %ctaid.z;
	mov.u32 	%r41, %ntid.z;
	mov.u32 	%r42, %tid.z;
	mad.lo.s32 	%r4, %r40, %r41, %r42;
	setp.ge.s32 	%p1, %r4, %r28;
	max.s32 	%r43, %r35, %r39;
	setp.gt.s32 	%p2, %r43, %r31;
	or.pred  	%p3, %p2, %p1;
	mov.f32 	%f83, 0f00000000;
	@%p3 bra 	$L__BB0_48;
	setp.lt.s32 	%p4, %r27, 1;
	@%p4 bra 	$L__BB0_47;
	setp.lt.s32 	%p5, %r30, 1;
	@%p5 bra 	$L__BB0_47;
	and.b32  	%r5, %r30, 7;
	and.b32  	%r6, %r30, 2147483640;
	mov.f32 	%f83, 0f00000000;
	mov.b32 	%r95, 0;
$L__BB0_4:
	mul.lo.s32 	%r8, %r95, %r29;
	mad.lo.s32 	%r46, %r27, %r4, %r95;
	mul.lo.s32 	%r9, %r46, %r30;
	mov.b32 	%r96, 0;
$L__BB0_5:
	setp.lt.u32 	%p6, %r30, 8;
	add.s32 	%r11, %r96, %r39;
	add.s32 	%r48, %r11, %r8;
	mul.lo.s32 	%r12, %r48, %r29;
	add.s32 	%r49, %r9, %r96;
	mul.lo.s32 	%r13, %r49, %r30;
	mov.b32 	%r99, 0;
	@%p6 bra 	$L__BB0_24;
	mov.b32 	%r97, 0;
$L__BB0_7:
	.pragma "nounroll";
	add.s32 	%r15, %r97, %r35;
	max.s32 	%r51, %r15, %r11;
	setp.ge.s32 	%p7, %r51, %r29;
	add.s32 	%r52, %r15, %r12;
	mul.wide.s32 	%rd12, %r52, 4;
	add.s64 	%rd3, %rd1, %rd12;
	add.s32 	%r53, %r97, %r13;
	mul.wide.s32 	%rd13, %r53, 4;
	add.s64 	%rd4, %rd2, %rd13;
	@%p7 bra 	$L__BB0_9;
	ld.global.f32 	%f45, [%rd3];
	ld.global.f32 	%f46, [%rd4];
	fma.rn.f32 	%f83, %f45, %f46, %f83;
$L__BB0_9:
	add.s32 	%r54, %r15, 1;
	max.s32 	%r55, %r54, %r11;
	setp.ge.s32 	%p8, %r55, %r29;
	@%p8 bra 	$L__BB0_11;
	ld.global.f32 	%f47, [%rd3+4];
	ld.global.f32 	%f48, [%rd4+4];
	fma.rn.f32 	%f83, %f47, %f48, %f83;
$L__BB0_11:
	add.s32 	%r56, %r15, 2;
	max.s32 	%r57, %r56, %r11;
	setp.ge.s32 	%p9, %r57, %r29;
	@%p9 bra 	$L__BB0_13;
	ld.global.f32 	%f49, [%rd3+8];
	ld.global.f32 	%f50, [%rd4+8];
	fma.rn.f32 	%f83, %f49, %f50, %f83;
$L__BB0_13:
	add.s32 	%r58, %r15, 3;
	max.s32 	%r59, %r58, %r11;
	setp.ge.s32 	%p10, %r59, %r29;
	@%p10 bra 	$L__BB0_15;
	ld.global.f32 	%f51, [%rd3+12];
	ld.global.f32 	%f52, [%rd4+12];
	fma.rn.f32 	%f83, %f51, %f52, %f83;
$L__BB0_15:
	add.s32 	%r60, %r15, 4;
	max.s32 	%r61, %r60, %r11;
	setp.ge.s32 	%p11, %r61, %r29;
	@%p11 bra 	$L__BB0_17;
	ld.global.f32 	%f53, [%rd3+16];
	ld.global.f32 	%f54, [%rd4+16];
	fma.rn.f32 	%f83, %f53, %f54, %f83;
$L__BB0_17:
	add.s32 	%r62, %r15, 5;
	max.s32 	%r63, %r62, %r11;
	setp.ge.s32 	%p12, %r63, %r29;
	@%p12 bra 	$L__BB0_19;
	ld.global.f32 	%f55, [%rd3+20];
	ld.global.f32 	%f56, [%rd4+20];
	fma.rn.f32 	%f83, %f55, %f56, %f83;
$L__BB0_19:
	add.s32 	%r64, %r15, 6;
	max.s32 	%r65, %r64, %r11;
	setp.ge.s32 	%p13, %r65, %r29;
	@%p13 bra 	$L__BB0_21;
	ld.global.f32 	%f57, [%rd3+24];
	ld.global.f32 	%f58, [%rd4+24];
	fma.rn.f32 	%f83, %f57, %f58, %f83;
$L__BB0_21:
	add.s32 	%r66, %r15, 7;
	max.s32 	%r67, %r66, %r11;
	setp.ge.s32 	%p14, %r67, %r29;
	@%p14 bra 	$L__BB0_23;
	ld.global.f32 	%f59, [%rd3+28];
	ld.global.f32 	%f60, [%rd4+28];
	fma.rn.f32 	%f83, %f59, %f60, %f83;
$L__BB0_23:
	add.s32 	%r97, %r97, 8;
	setp.ne.s32 	%p15, %r97, %r6;
	mov.u32 	%r99, %r6;
	@%p15 bra 	$L__BB0_7;
$L__BB0_24:
	setp.eq.s32 	%p16, %r5, 0;
	@%p16 bra 	$L__BB0_45;
	add.s32 	%r68, %r5, -1;
	setp.lt.u32 	%p17, %r68, 3;
	@%p17 bra 	$L__BB0_35;
	add.s32 	%r18, %r99, %r35;
	max.s32 	%r69, %r18, %r11;
	setp.ge.s32 	%p18, %r69, %r29;
	add.s32 	%r70, %r18, %r12;
	mul.wide.s32 	%rd14, %r70, 4;
	add.s64 	%rd5, %rd1, %rd14;
	add.s32 	%r71, %r99, %r13;
	mul.wide.s32 	%rd15, %r71, 4;
	add.s64 	%rd6, %rd2, %rd15;
	@%p18 bra 	$L__BB0_28;
	ld.global.f32 	%f62, [%rd5];
	ld.global.f32 	%f63, [%rd6];
	fma.rn.f32 	%f83, %f62, %f63, %f83;
$L__BB0_28:
	add.s32 	%r72, %r18, 1;
	max.s32 	%r73, %r72, %r11;
	setp.ge.s32 	%p19, %r73, %r29;
	@%p19 bra 	$L__BB0_30;
	ld.global.f32 	%f64, [%rd5+4];
	ld.global.f32 	%f65, [%rd6+4];
	fma.rn.f32 	%f83, %f64, %f65, %f83;
$L__BB0_30:
	add.s32 	%r74, %r18, 2;
	max.s32 	%r75, %r74, %r11;
	setp.ge.s32 	%p20, %r75, %r29;
	@%p20 bra 	$L__BB0_32;
	ld.global.f32 	%f66, [%rd5+8];
	ld.global.f32 	%f67, [%rd6+8];
	fma.rn.f32 	%f83, %f66, %f67, %f83;
$L__BB0_32:
	add.s32 	%r76, %r18, 3;
	max.s32 	%r77, %r76, %r11;
	setp.ge.s32 	%p21, %r77, %r29;
	@%p21 bra 	$L__BB0_34;
	ld.global.f32 	%f68, [%rd5+12];
	ld.global.f32 	%f69, [%rd6+12];
	fma.rn.f32 	%f83, %f68, %f69, %f83;
$L__BB0_34:
	add.s32 	%r99, %r99, 4;
$L__BB0_35:
	and.b32  	%r78, %r30, 3;
	setp.eq.s32 	%p22, %r78, 0;
	@%p22 bra 	$L__BB0_45;
	setp.eq.s32 	%p23, %r78, 1;
	@%p23 bra 	$L__BB0_42;
	add.s32 	%r21, %r99, %r35;
	max.s32 	%r79, %r21, %r11;
	setp.ge.s32 	%p24, %r79, %r29;
	add.s32 	%r80, %r21, %r12;
	mul.wide.s32 	%rd16, %r80, 4;
	add.s64 	%rd7, %rd1, %rd16;
	add.s32 	%r81, %r99, %r13;
	mul.wide.s32 	%rd17, %r81, 4;
	add.s64 	%rd8, %rd2, %rd17;
	@%p24 bra 	$L__BB0_39;
	ld.global.f32 	%f71, [%rd7];
	ld.global.f32 	%f72, [%rd8];
	fma.rn.f32 	%f83, %f71, %f72, %f83;
$L__BB0_39:
	add.s32 	%r82, %r21, 1;
	max.s32 	%r83, %r82, %r11;
	setp.ge.s32 	%p25, %r83, %r29;
	@%p25 bra 	$L__BB0_41;
	ld.global.f32 	%f73, [%rd7+4];
	ld.global.f32 	%f74, [%rd8+4];
	fma.rn.f32 	%f83, %f73, %f74, %f83;
$L__BB0_41:
	add.s32 	%r99, %r99, 2;
$L__BB0_42:
	and.b32  	%r84, %r30, 1;
	setp.eq.b32 	%p26, %r84, 1;
	not.pred 	%p27, %p26;
	@%p27 bra 	$L__BB0_45;
	add.s32 	%r24, %r99, %r35;
	max.s32 	%r85, %r24, %r11;
	setp.ge.s32 	%p28, %r85, %r29;
	@%p28 bra 	$L__BB0_45;
	add.s32 	%r86, %r24, %r12;
	mul.wide.s32 	%rd18, %r86, 4;
	add.s64 	%rd19, %rd1, %rd18;
	ld.global.f32 	%f75, [%rd19];
	add.s32 	%r87, %r99, %r13;
	mul.wide.s32 	%rd20, %r87, 4;
	add.s64 	%rd21, %rd2, %rd20;
	ld.global.f32 	%f76, [%rd21];
	fma.rn.f32 	%f83, %f75, %f76, %f83;
$L__BB0_45:
	add.s32 	%r96, %r96, 1;
	setp.ne.s32 	%p29, %r96, %r30;
	@%p29 bra 	$L__BB0_5;
	add.s32 	%r95, %r95, 1;
	setp.ne.s32 	%p30, %r95, %r27;
	@%p30 bra 	$L__BB0_4;
$L__BB0_47:
	ld.param.u64 	%rd27, [_Z9conv_cudaPKfS0_Pfiiii_param_2];
	mul.lo.s32 	%r88, %r28, %r27;
	mul.lo.s32 	%r89, %r88, %r30;
	mad.lo.s32 	%r90, %r89, %r30, %r4;
	mul.wide.s32 	%rd22, %r90, 4;
	add.s64 	%rd23, %rd2, %rd22;
	ld.global.f32 	%f77, [%rd23];
	add.f32 	%f78, %f83, %f77;
	mad.lo.s32 	%r91, %r4, %r31, %r4;
	add.s32 	%r92, %r91, %r39;
	mad.lo.s32 	%r93, %r92, %r31, %r92;
	add.s32 	%r94, %r93, %r35;
	cvta.to.global.u64 	%rd24, %rd27;
	mul.wide.s32 	%rd25, %r94, 4;
	add.s64 	%rd26, %rd24, %rd25;
	st.global.f32 	[%rd26], %f78;
$L__BB0_48:
	ret;

}
	// .globl	_Z4reluPfi
.visible .entry _Z4reluPfi(
	.param .u64 .ptr .align 1 _Z4reluPfi_param_0,
	.param .u32 _Z4reluPfi_param_1
)
{
	.reg .pred 	%p<2>;
	.reg .b32 	%r<6>;
	.reg .b32 	%f<3>;
	.reg .b64 	%rd<5>;

	ld.param.u64 	%rd1, [_Z4reluPfi_param_0];
	ld.param.u32 	%r2, [_Z4reluPfi_param_1];
	mov.u32 	%r3, %ctaid.x;
	mov.u32 	%r4, %ntid.x;
	mov.u32 	%r5, %tid.x;
	mad.lo.s32 	%r1, %r3, %r4, %r5;
	setp.ge.s32 	%p1, %r1, %r2;
	@%p1 bra 	$L__BB1_2;
	cvta.to.global.u64 	%rd2, %rd1;
	mul.wide.s32 	%rd3, %r1, 4;
	add.s64 	%rd4, %rd2, %rd3;
	ld.global.f32 	%f1, [%rd4];
	max.f32 	%f2, %f1, 0f00000000;
	st.global.f32 	[%rd4], %f2;
$L__BB1_2:
	ret;

}
	// .globl	_Z4tanhPfi
.visible .entry _Z4tanhPfi(
	.param .u64 .ptr .align 1 _Z4tanhPfi_param_0,
	.param .u32 _Z4tanhPfi_param_1
)
{
	.reg .pred 	%p<4>;
	.reg .b32 	%r<6>;
	.reg .b32 	%f<17>;
	.reg .b64 	%rd<5>;

	ld.param.u64 	%rd1, [_Z4tanhPfi_param_0];
	ld.param.u32 	%r2, [_Z4tanhPfi_param_1];
	mov.u32 	%r3, %ctaid.x;
	mov.u32 	%r4, %ntid.x;
	mov.u32 	%r5, %tid.x;
	mad.lo.s32 	%r1, %r3, %r4, %r5;
	setp.ge.s32 	%p1, %r1, %r2;
	@%p1 bra 	$L__BB2_2;
	cvta.to.global.u64 	%rd2, %rd1;
	mul.wide.s32 	%rd3, %r1, 4;
	add.s64 	%rd4, %rd2, %rd3;
	ld.global.f32 	%f1, [%rd4];
	abs.f32 	%f2, %f1;
	mul.f32 	%f3, %f2, 0f4038AA3B;
	ex2.approx.ftz.f32 	%f4, %f3;
	add.f32 	%f5, %f4, 0f3F800000;
	rcp.approx.ftz.f32 	%f6, %f5;
	fma.rn.f32 	%f7, %f6, 0fC0000000, 0f3F800000;
	setp.ge.f32 	%p2, %f2, 0f41102CB4;
	selp.f32 	%f8, 0f3F800000, %f7, %p2;
	copysign.f32 	%f9, %f1, %f8;
	mul.f32 	%f10, %f1, %f1;
	fma.rn.f32 	%f11, %f10, 0f3C80F082, 0fBD563CAE;
	fma.rn.f32 	%f12, %f11, %f10, 0f3E085941;
	fma.rn.f32 	%f13, %f12, %f10, 0fBEAAA9ED;
	fma.rn.f32 	%f14, %f13, %f10, 0f00000000;
	fma.rn.f32 	%f15, %f14, %f1, %f1;
	setp.ge.f32 	%p3, %f2, 0f3F19999A;
	selp.f32 	%f16, %f9, %f15, %p3;
	st.global.f32 	[%rd4], %f16;
$L__BB2_2:
	ret;

}
	// .globl	_Z12maxpool_cudaPKfPfiiii
.visible .entry _Z12maxpool_cudaPKfPfiiii(
	.param .u64 .ptr .align 1 _Z12maxpool_cudaPKfPfiiii_param_0,
	.param .u64 .ptr .align 1 _Z12maxpool_cudaPKfPfiiii_param_1,
	.param .u32 _Z12maxpool_cudaPKfPfiiii_param_2,
	.param .u32 _Z12maxpool_cudaPKfPfiiii_param_3,
	.param .u32 _Z12maxpool_cudaPKfPfiiii_param_4,
	.param .u32 _Z12maxpool_cudaPKfPfiiii_param_5
)
{
	.reg .pred 	%p<28>;
	.reg .b32 	%r<99>;
	.reg .b32 	%f<84>;
	.reg .b64 	%rd<71>;

	ld.param.u64 	%rd4, [_Z12maxpool_cudaPKfPfiiii_param_0];
	ld.param.u64 	%rd3, [_Z12maxpool_cudaPKfPfiiii_param_1];
	ld.param.u32 	%r42, [_Z12maxpool_cudaPKfPfiiii_param_2];
	ld.param.u32 	%r39, [_Z12maxpool_cudaPKfPfiiii_param_3];
	ld.param.u32 	%r40, [_Z12maxpool_cudaPKfPfiiii_param_4];
	ld.param.u32 	%r41, [_Z12maxpool_cudaPKfPfiiii_param_5];
	cvta.to.global.u64 	%rd1, %rd4;
	sub.s32 	%r43, %r39, %r40;
	div.s32 	%r44, %r43, %r41;
	add.s32 	%r1, %r44, 1;
	mov.u32 	%r46, %ctaid.x;
	mov.u32 	%r47, %ntid.x;
	mov.u32 	%r48, %tid.x;
	mad.lo.s32 	%r2, %r46, %r47, %r48;
	mov.u32 	%r49, %ctaid.y;
	mov.u32 	%r50, %ntid.y;
	mov.u32 	%r51, %tid.y;
	mad.lo.s32 	%r52, %r49, %r50, %r51;
	mov.u32 	%r53, %ctaid.z;
	mov.u32 	%r54, %ntid.z;
	mov.u32 	%r55, %tid.z;
	mad.lo.s32 	%r4, %r53, %r54, %r55;
	max.s32 	%r56, %r2, %r52;
	setp.gt.s32 	%p1, %r56, %r44;
	setp.ge.s32 	%p2, %r4, %r42;
	or.pred  	%p3, %p2, %p1;
	@%p3 bra 	$L__BB3_45;
	mul.lo.s32 	%r57, %r39, %r4;
	mul.lo.s32 	%r58, %r57, %r39;
	cvt.s64.s32 	%rd2, %r58;
	mul.lo.s32 	%r59, %r1, %r4;
	mul.lo.s32 	%r5, %r59, %r1;
	setp.lt.s32 	%p4, %r40, 1;
	mov.f32 	%f62, 0fFF7FFFFF;
	@%p4 bra 	$L__BB3_44;
	mul.lo.s32 	%r6, %r41, %r52;
	mul.lo.s32 	%r7, %r41, %r2;
	and.b32  	%r8, %r40, 7;
	add.s32 	%r9, %r8, -1;
	and.b32  	%r10, %r40, 3;
	and.b32  	%r11, %r40, 2147483640;
	and.b32  	%r12, %r40, 1;
	mov.f32 	%f62, 0fFF7FFFFF;
	mov.b32 	%r94, 0;
$L__BB3_3:
	setp.lt.u32 	%p5, %r40, 8;
	add.s32 	%r14, %r94, %r6;
	mul.lo.s32 	%r15, %r14, %r39;
	mov.b32 	%r97, 0;
	@%p5 bra 	$L__BB3_22;
	mov.b32 	%r95, 0;
$L__BB3_5:
	.pragma "nounroll";
	add.s32 	%r17, %r95, %r7;
	max.s32 	%r63, %r17, %r14;
	setp.ge.s32 	%p6, %r63, %r39;
	@%p6 bra 	$L__BB3_7;
	add.s32 	%r64, %r17, %r15;
	cvt.s64.s32 	%rd5, %r64;
	add.s64 	%rd6, %rd5, %rd2;
	shl.b64 	%rd7, %rd6, 2;
	add.s64 	%rd8, %rd1, %rd7;
	ld.global.f32 	%f43, [%rd8];
	max.f32 	%f62, %f62, %f43;
$L__BB3_7:
	add.s32 	%r18, %r17, 1;
	max.s32 	%r65, %r18, %r14;
	setp.ge.s32 	%p7, %r65, %r39;
	@%p7 bra 	$L__BB3_9;
	add.s32 	%r66, %r18, %r15;
	cvt.s64.s32 	%rd9, %r66;
	add.s64 	%rd10, %rd9, %rd2;
	shl.b64 	%rd11, %rd10, 2;
	add.s64 	%rd12, %rd1, %rd11;
	ld.global.f32 	%f44, [%rd12];
	max.f32 	%f62, %f62, %f44;
$L__BB3_9:
	add.s32 	%r19, %r17, 2;
	max.s32 	%r67, %r19, %r14;
	setp.ge.s32 	%p8, %r67, %r39;
	@%p8 bra 	$L__BB3_11;
	add.s32 	%r68, %r19, %r15;
	cvt.s64.s32 	%rd13, %r68;
	add.s64 	%rd14, %rd13, %rd2;
	shl.b64 	%rd15, %rd14, 2;
	add.s64 	%rd16, %rd1, %rd15;
	ld.global.f32 	%f45, [%rd16];
	max.f32 	%f62, %f62, %f45;
$L__BB3_11:
	add.s32 	%r20, %r17, 3;
	max.s32 	%r69, %r20, %r14;
	setp.ge.s32 	%p9, %r69, %r39;
	@%p9 bra 	$L__BB3_13;
	add.s32 	%r70, %r20, %r15;
	cvt.s64.s32 	%rd17, %r70;
	add.s64 	%rd18, %rd17, %rd2;
	shl.b64 	%rd19, %rd18, 2;
	add.s64 	%rd20, %rd1, %rd19;
	ld.global.f32 	%f46, [%rd20];
	max.f32 	%f62, %f62, %f46;
$L__BB3_13:
	add.s32 	%r21, %r17, 4;
	max.s32 	%r71, %r21, %r14;
	setp.ge.s32 	%p10, %r71, %r39;
	@%p10 bra 	$L__BB3_15;
	add.s32 	%r72, %r21, %r15;
	cvt.s64.s32 	%rd21, %r72;
	add.s64 	%rd22, %rd21, %rd2;
	shl.b64 	%rd23, %rd22, 2;
	add.s64 	%rd24, %rd1, %rd23;
	ld.global.f32 	%f47, [%rd24];
	max.f32 	%f62, %f62, %f47;
$L__BB3_15:
	add.s32 	%r22, %r17, 5;
	max.s32 	%r73, %r22, %r14;
	setp.ge.s32 	%p11, %r73, %r39;
	@%p11 bra 	$L__BB3_17;
	add.s32 	%r74, %r22, %r15;
	cvt.s64.s32 	%rd25, %r74;
	add.s64 	%rd26, %rd25, %rd2;
	shl.b64 	%rd27, %rd26, 2;
	add.s64 	%rd28, %rd1, %rd27;
	ld.global.f32 	%f48, [%rd28];
	max.f32 	%f62, %f62, %f48;
$L__BB3_17:
	add.s32 	%r23, %r17, 6;
	max.s32 	%r75, %r23, %r14;
	setp.ge.s32 	%p12, %r75, %r39;
	@%p12 bra 	$L__BB3_19;
	add.s32 	%r76, %r23, %r15;
	cvt.s64.s32 	%rd29, %r76;
	add.s64 	%rd30, %rd29, %rd2;
	shl.b64 	%rd31, %rd30, 2;
	add.s64 	%rd32, %rd1, %rd31;
	ld.global.f32 	%f49, [%rd32];
	max.f32 	%f62, %f62, %f49;
$L__BB3_19:
	add.s32 	%r24, %r17, 7;
	max.s32 	%r77, %r24, %r14;
	setp.ge.s32 	%p13, %r77, %r39;
	@%p13 bra 	$L__BB3_21;
	add.s32 	%r78, %r24, %r15;
	cvt.s64.s32 	%rd33, %r78;
	add.s64 	%rd34, %rd33, %rd2;
	shl.b64 	%rd35, %rd34, 2;
	add.s64 	%rd36, %rd1, %rd35;
	ld.global.f32 	%f50, [%rd36];
	max.f32 	%f62, %f62, %f50;
$L__BB3_21:
	add.s32 	%r95, %r95, 8;
	setp.ne.s32 	%p14, %r95, %r11;
	mov.u32 	%r97, %r11;
	@%p14 bra 	$L__BB3_5;
$L__BB3_22:
	setp.eq.s32 	%p15, %r8, 0;
	@%p15 bra 	$L__BB3_43;
	setp.lt.u32 	%p16, %r9, 3;
	@%p16 bra 	$L__BB3_33;
	add.s32 	%r27, %r97, %r7;
	max.s32 	%r79, %r27, %r14;
	setp.ge.s32 	%p17, %r79, %r39;
	@%p17 bra 	$L__BB3_26;
	add.s32 	%r80, %r27, %r15;
	cvt.s64.s32 	%rd37, %r80;
	add.s64 	%rd38, %rd37, %rd2;
	shl.b64 	%rd39, %rd38, 2;
	add.s64 	%rd40, %rd1, %rd39;
	ld.global.f32 	%f52, [%rd40];
	max.f32 	%f62, %f62, %f52;
$L__BB3_26:
	add.s32 	%r28, %r27, 1;
	max.s32 	%r81, %r28, %r14;
	setp.ge.s32 	%p18, %r81, %r39;
	@%p18 bra 	$L__BB3_28;
	add.s32 	%r82, %r28, %r15;
	cvt.s64.s32 	%rd41, %r82;
	add.s64 	%rd42, %rd41, %rd2;
	shl.b64 	%rd43, %rd42, 2;
	add.s64 	%rd44, %rd1, %rd43;
	ld.global.f32 	%f53, [%rd44];
	max.f32 	%f62, %f62, %f53;
$L__BB3_28:
	add.s32 	%r29, %r27, 2;
	max.s32 	%r83, %r29, %r14;
	setp.ge.s32 	%p19, %r83, %r39;
	@%p19 bra 	$L__BB3_30;
	add.s32 	%r84, %r29, %r15;
	cvt.s64.s32 	%rd45, %r84;
	add.s64 	%rd46, %rd45, %rd2;
	shl.b64 	%rd47, %rd46, 2;
	add.s64 	%rd48, %rd1, %rd47;
	ld.global.f32 	%f54, [%rd48];
	max.f32 	%f62, %f62, %f54;
$L__BB3_30:
	add.s32 	%r30, %r27, 3;
	max.s32 	%r85, %r30, %r14;
	setp.ge.s32 	%p20, %r85, %r39;
	@%p20 bra 	$L__BB3_32;
	add.s32 	%r86, %r30, %r15;
	cvt.s64.s32 	%rd49, %r86;
	add.s64 	%rd50, %rd49, %rd2;
	shl.b64 	%rd51, %rd50, 2;
	add.s64 	%rd52, %rd1, %rd51;
	ld.global.f32 	%f55, [%rd52];
	max.f32 	%f62, %f62, %f55;
$L__BB3_32:
	add.s32 	%r97, %r97, 4;
$L__BB3_33:
	setp.eq.s32 	%p21, %r10, 0;
	@%p21 bra 	$L__BB3_43;
	setp.eq.s32 	%p22, %r10, 1;
	@%p22 bra 	$L__BB3_40;
	add.s32 	%r33, %r97, %r7;
	max.s32 	%r87, %r33, %r14;
	setp.ge.s32 	%p23, %r87, %r39;
	@%p23 bra 	$L__BB3_37;
	add.s32 	%r88, %r33, %r15;
	cvt.s64.s32 	%rd53, %r88;
	add.s64 	%rd54, %rd53, %rd2;
	shl.b64 	%rd55, %rd54, 2;
	add.s64 	%rd56, %rd1, %rd55;
	ld.global.f32 	%f57, [%rd56];
	max.f32 	%f62, %f62, %f57;
$L__BB3_37:
	add.s32 	%r34, %r33, 1;
	max.s32 	%r89, %r34, %r14;
	setp.ge.s32 	%p24, %r89, %r39;
	@%p24 bra 	$L__BB3_39;
	add.s32 	%r90, %r34, %r15;
	cvt.s64.s32 	%rd57, %r90;
	add.s64 	%rd58, %rd57, %rd2;
	shl.b64 	%rd59, %rd58, 2;
	add.s64 	%rd60, %rd1, %rd59;
	ld.global.f32 	%f58, [%rd60];
	max.f32 	%f62, %f62, %f58;
$L__BB3_39:
	add.s32 	%r97, %r97, 2;
$L__BB3_40:
	setp.eq.s32 	%p25, %r12, 0;
	@%p25 bra 	$L__BB3_43;
	add.s32 	%r37, %r97, %r7;
	max.s32 	%r91, %r37, %r14;
	setp.ge.s32 	%p26, %r91, %r39;
	@%p26 bra 	$L__BB3_43;
	add.s32 	%r92, %r37, %r15;
	cvt.s64.s32 	%rd61, %r92;
	add.s64 	%rd62, %rd61, %rd2;
	shl.b64 	%rd63, %rd62, 2;
	add.s64 	%rd64, %rd1, %rd63;
	ld.global.f32 	%f59, [%rd64];
	max.f32 	%f62, %f62, %f59;
$L__BB3_43:
	add.s32 	%r94, %r94, 1;
	setp.ne.s32 	%p27, %r94, %r40;
	@%p27 bra 	$L__BB3_3;
$L__BB3_44:
	mad.lo.s32 	%r93, %r1, %r52, %r2;
	cvt.s64.s32 	%rd65, %r93;
	cvt.u64.u32 	%rd66, %r5;
	add.s64 	%rd67, %rd66, %rd65;
	cvta.to.global.u64 	%rd68, %rd3;
	shl.b64 	%rd69, %rd67, 2;
	add.s64 	%rd70, %rd68, %rd69;
	st.global.f32 	[%rd70], %f62;
$L__BB3_45:
	ret;

}
	// .globl	_Z12avgpool_cudaPKfPfiiii
.visible .entry _Z12avgpool_cudaPKfPfiiii(
	.param .u64 .ptr .align 1 _Z12avgpool_cudaPKfPfiiii_param_0,
	.param .u64 .ptr .align 1 _Z12avgpool_cudaPKfPfiiii_param_1,
	.param .u32 _Z12avgpool_cudaPKfPfiiii_param_2,
	.param .u32 _Z12avgpool_cudaPKfPfiiii_param_3,
	.param .u32 _Z12avgpool_cudaPKfPfiiii_param_4,
	.param .u32 _Z12avgpool_cudaPKfPfiiii_param_5
)
{
	.reg .pred 	%p<29>;
	.reg .b32 	%r<168>;
	.reg .b32 	%f<86>;
	.reg .b64 	%rd<72>;

	ld.param.u64 	%rd5, [_Z12avgpool_cudaPKfPfiiii_param_0];
	ld.param.u64 	%rd4, [_Z12avgpool_cudaPKfPfiiii_param_1];
	ld.param.u32 	%r80, [_Z12avgpool_cudaPKfPfiiii_param_2];
	ld.param.u32 	%r77, [_Z12avgpool_cudaPKfPfiiii_param_3];
	ld.param.u32 	%r78, [_Z12avgpool_cudaPKfPfiiii_param_4];
	ld.param.u32 	%r79, [_Z12avgpool_cudaPKfPfiiii_param_5];
	cvta.to.global.u64 	%rd1, %rd5;
	sub.s32 	%r81, %r77, %r78;
	div.s32 	%r82, %r81, %r79;
	add.s32 	%r1, %r82, 1;
	mov.u32 	%r84, %ctaid.x;
	mov.u32 	%r85, %ntid.x;
	mov.u32 	%r86, %tid.x;
	mad.lo.s32 	%r2, %r84, %r85, %r86;
	mov.u32 	%r87, %ctaid.y;
	mov.u32 	%r88, %ntid.y;
	mov.u32 	%r89, %tid.y;
	mad.lo.s32 	%r90, %r87, %r88, %r89;
	mov.u32 	%r91, %ctaid.z;
	mov.u32 	%r92, %ntid.z;
	mov.u32 	%r93, %tid.z;
	mad.lo.s32 	%r4, %r91, %r92, %r93;
	max.s32 	%r94, %r2, %r90;
	setp.gt.s32 	%p1, %r94, %r82;
	setp.ge.s32 	%p2, %r4, %r80;
	or.pred  	%p3, %p2, %p1;
	@%p3 bra 	$L__BB4_47;
	cvta.to.global.u64 	%rd6, %rd4;
	mul.lo.s32 	%r96, %r77, %r4;
	mul.lo.s32 	%r97, %r96, %r77;
	cvt.s64.s32 	%rd2, %r97;
	mul.lo.s32 	%r98, %r1, %r4;
	mul.lo.s32 	%r99, %r98, %r1;
	mul.wide.u32 	%rd7, %r99, 4;
	add.s64 	%rd3, %rd6, %rd7;
	setp.lt.s32 	%p4, %r78, 1;
	mov.b32 	%r143, 0;
	mov.f32 	%f64, 0f00000000;
	@%p4 bra 	$L__BB4_44;
	mul.lo.s32 	%r5, %r79, %r90;
	mul.lo.s32 	%r6, %r79, %r2;
	and.b32  	%r7, %r78, 7;
	add.s32 	%r8, %r7, -1;
	and.b32  	%r9, %r78, 3;
	and.b32  	%r10, %r78, 2147483640;
	and.b32  	%r11, %r78, 1;
	mov.f32 	%f64, 0f00000000;
	mov.b32 	%r139, 0;
	mov.u32 	%r143, %r139;
$L__BB4_3:
	setp.lt.u32 	%p5, %r78, 8;
	add.s32 	%r14, %r139, %r5;
	mul.lo.s32 	%r15, %r14, %r77;
	mov.b32 	%r159, 0;
	@%p5 bra 	$L__BB4_22;
	mov.b32 	%r141, 0;
$L__BB4_5:
	.pragma "nounroll";
	add.s32 	%r18, %r141, %r6;
	max.s32 	%r104, %r18, %r14;
	setp.ge.s32 	%p6, %r104, %r77;
	@%p6 bra 	$L__BB4_7;
	add.s32 	%r105, %r18, %r15;
	cvt.s64.s32 	%rd8, %r105;
	add.s64 	%rd9, %rd8, %rd2;
	shl.b64 	%rd10, %rd9, 2;
	add.s64 	%rd11, %rd1, %rd10;
	ld.global.f32 	%f43, [%rd11];
	add.f32 	%f64, %f64, %f43;
	add.s32 	%r143, %r143, 1;
$L__BB4_7:
	add.s32 	%r21, %r18, 1;
	max.s32 	%r106, %r21, %r14;
	setp.ge.s32 	%p7, %r106, %r77;
	@%p7 bra 	$L__BB4_9;
	add.s32 	%r107, %r21, %r15;
	cvt.s64.s32 	%rd12, %r107;
	add.s64 	%rd13, %rd12, %rd2;
	shl.b64 	%rd14, %rd13, 2;
	add.s64 	%rd15, %rd1, %rd14;
	ld.global.f32 	%f44, [%rd15];
	add.f32 	%f64, %f64, %f44;
	add.s32 	%r143, %r143, 1;
$L__BB4_9:
	add.s32 	%r24, %r18, 2;
	max.s32 	%r108, %r24, %r14;
	setp.ge.s32 	%p8, %r108, %r77;
	@%p8 bra 	$L__BB4_11;
	add.s32 	%r109, %r24, %r15;
	cvt.s64.s32 	%rd16, %r109;
	add.s64 	%rd17, %rd16, %rd2;
	shl.b64 	%rd18, %rd17, 2;
	add.s64 	%rd19, %rd1, %rd18;
	ld.global.f32 	%f45, [%rd19];
	add.f32 	%f64, %f64, %f45;
	add.s32 	%r143, %r143, 1;
$L__BB4_11:
	add.s32 	%r27, %r18, 3;
	max.s32 	%r110, %r27, %r14;
	setp.ge.s32 	%p9, %r110, %r77;
	@%p9 bra 	$L__BB4_13;
	add.s32 	%r111, %r27, %r15;
	cvt.s64.s32 	%rd20, %r111;
	add.s64 	%rd21, %rd20, %rd2;
	shl.b64 	%rd22, %rd21, 2;
	add.s64 	%rd23, %rd1, %rd22;
	ld.global.f32 	%f46, [%rd23];
	add.f32 	%f64, %f64, %f46;
	add.s32 	%r143, %r143, 1;
$L__BB4_13:
	add.s32 	%r30, %r18, 4;
	max.s32 	%r112, %r30, %r14;
	setp.ge.s32 	%p10, %r112, %r77;
	@%p10 bra 	$L__BB4_15;
	add.s32 	%r113, %r30, %r15;
	cvt.s64.s32 	%rd24, %r113;
	add.s64 	%rd25, %rd24, %rd2;
	shl.b64 	%rd26, %rd25, 2;
	add.s64 	%rd27, %rd1, %rd26;
	ld.global.f32 	%f47, [%rd27];
	add.f32 	%f64, %f64, %f47;
	add.s32 	%r143, %r143, 1;
$L__BB4_15:
	add.s32 	%r33, %r18, 5;
	max.s32 	%r114, %r33, %r14;
	setp.ge.s32 	%p11, %r114, %r77;
	@%p11 bra 	$L__BB4_17;
	add.s32 	%r115, %r33, %r15;
	cvt.s64.s32 	%rd28, %r115;
	add.s64 	%rd29, %rd28, %rd2;
	shl.b64 	%rd30, %rd29, 2;
	add.s64 	%rd31, %rd1, %rd30;
	ld.global.f32 	%f48, [%rd31];
	add.f32 	%f64, %f64, %f48;
	add.s32 	%r143, %r143, 1;
$L__BB4_17:
	add.s32 	%r36, %r18, 6;
	max.s32 	%r116, %r36, %r14;
	setp.ge.s32 	%p12, %r116, %r77;
	@%p12 bra 	$L__BB4_19;
	add.s32 	%r117, %r36, %r15;
	cvt.s64.s32 	%rd32, %r117;
	add.s64 	%rd33, %rd32, %rd2;
	shl.b64 	%rd34, %rd33, 2;
	add.s64 	%rd35, %rd1, %rd34;
	ld.global.f32 	%f49, [%rd35];
	add.f32 	%f64, %f64, %f49;
	add.s32 	%r143, %r143, 1;
$L__BB4_19:
	add.s32 	%r39, %r18, 7;
	max.s32 	%r118, %r39, %r14;
	setp.ge.s32 	%p13, %r118, %r77;
	@%p13 bra 	$L__BB4_21;
	add.s32 	%r119, %r39, %r15;
	cvt.s64.s32 	%rd36, %r119;
	add.s64 	%rd37, %rd36, %rd2;
	shl.b64 	%rd38, %rd37, 2;
	add.s64 	%rd39, %rd1, %rd38;
	ld.global.f32 	%f50, [%rd39];
	add.f32 	%f64, %f64, %f50;
	add.s32 	%r143, %r143, 1;
$L__BB4_21:
	add.s32 	%r141, %r141, 8;
	setp.ne.s32 	%p14, %r141, %r10;
	mov.u32 	%r159, %r10;
	@%p14 bra 	$L__BB4_5;
$L__BB4_22:
	setp.eq.s32 	%p15, %r7, 0;
	@%p15 bra 	$L__BB4_43;
	setp.lt.u32 	%p16, %r8, 3;
	@%p16 bra 	$L__BB4_33;
	add.s32 	%r46, %r159, %r6;
	max.s32 	%r121, %r46, %r14;
	setp.ge.s32 	%p17, %r121, %r77;
	@%p17 bra 	$L__BB4_26;
	add.s32 	%r122, %r46, %r15;
	cvt.s64.s32 	%rd40, %r122;
	add.s64 	%rd41, %rd40, %rd2;
	shl.b64 	%rd42, %rd41, 2;
	add.s64 	%rd43, %rd1, %rd42;
	ld.global.f32 	%f52, [%rd43];
	add.f32 	%f64, %f64, %f52;
	add.s32 	%r143, %r143, 1;
$L__BB4_26:
	add.s32 	%r49, %r46, 1;
	max.s32 	%r123, %r49, %r14;
	setp.ge.s32 	%p18, %r123, %r77;
	@%p18 bra 	$L__BB4_28;
	add.s32 	%r124, %r49, %r15;
	cvt.s64.s32 	%rd44, %r124;
	add.s64 	%rd45, %rd44, %rd2;
	shl.b64 	%rd46, %rd45, 2;
	add.s64 	%rd47, %rd1, %rd46;
	ld.global.f32 	%f53, [%rd47];
	add.f32 	%f64, %f64, %f53;
	add.s32 	%r143, %r143, 1;
$L__BB4_28:
	add.s32 	%r52, %r46, 2;
	max.s32 	%r125, %r52, %r14;
	setp.ge.s32 	%p19, %r125, %r77;
	@%p19 bra 	$L__BB4_30;
	add.s32 	%r126, %r52, %r15;
	cvt.s64.s32 	%rd48, %r126;
	add.s64 	%rd49, %rd48, %rd2;
	shl.b64 	%rd50, %rd49, 2;
	add.s64 	%rd51, %rd1, %rd50;
	ld.global.f32 	%f54, [%rd51];
	add.f32 	%f64, %f64, %f54;
	add.s32 	%r143, %r143, 1;
$L__BB4_30:
	add.s32 	%r55, %r46, 3;
	max.s32 	%r127, %r55, %r14;
	setp.ge.s32 	%p20, %r127, %r77;
	@%p20 bra 	$L__BB4_32;
	add.s32 	%r128, %r55, %r15;
	cvt.s64.s32 	%rd52, %r128;
	add.s64 	%rd53, %rd52, %rd2;
	shl.b64 	%rd54, %rd53, 2;
	add.s64 	%rd55, %rd1, %rd54;
	ld.global.f32 	%f55, [%rd55];
	add.f32 	%f64, %f64, %f55;
	add.s32 	%r143, %r143, 1;
$L__BB4_32:
	add.s32 	%r159, %r159, 4;
$L__BB4_33:
	setp.eq.s32 	%p21, %r9, 0;
	@%p21 bra 	$L__BB4_43;
	setp.eq.s32 	%p22, %r9, 1;
	@%p22 bra 	$L__BB4_40;
	add.s32 	%r62, %r159, %r6;
	max.s32 	%r130, %r62, %r14;
	setp.ge.s32 	%p23, %r130, %r77;
	@%p23 bra 	$L__BB4_37;
	add.s32 	%r131, %r62, %r15;
	cvt.s64.s32 	%rd56, %r131;
	add.s64 	%rd57, %rd56, %rd2;
	shl.b64 	%rd58, %rd57, 2;
	add.s64 	%rd59, %rd1, %rd58;
	ld.global.f32 	%f57, [%rd59];
	add.f32 	%f64, %f64, %f57;
	add.s32 	%r143, %r143, 1;
$L__BB4_37:
	add.s32 	%r65, %r62, 1;
	max.s32 	%r132, %r65, %r14;
	setp.ge.s32 	%p24, %r132, %r77;
	@%p24 bra 	$L__BB4_39;
	add.s32 	%r133, %r65, %r15;
	cvt.s64.s32 	%rd60, %r133;
	add.s64 	%rd61, %rd60, %rd2;
	shl.b64 	%rd62, %rd61, 2;
	add.s64 	%rd63, %rd1, %rd62;
	ld.global.f32 	%f58, [%rd63];
	add.f32 	%f64, %f64, %f58;
	add.s32 	%r143, %r143, 1;
$L__BB4_39:
	add.s32 	%r159, %r159, 2;
$L__BB4_40:
	setp.eq.s32 	%p25, %r11, 0;
	@%p25 bra 	$L__BB4_43;
	add.s32 	%r72, %r159, %r6;
	max.s32 	%r134, %r72, %r14;
	setp.ge.s32 	%p26, %r134, %r77;
	@%p26 bra 	$L__BB4_43;
	add.s32 	%r135, %r72, %r15;
	cvt.s64.s32 	%rd64, %r135;
	add.s64 	%rd65, %rd64, %rd2;
	shl.b64 	%rd66, %rd65, 2;
	add.s64 	%rd67, %rd1, %rd66;
	ld.global.f32 	%f59, [%rd67];
	add.f32 	%f64, %f64, %f59;
	add.s32 	%r143, %r143, 1;
$L__BB4_43:
	add.s32 	%r139, %r139, 1;
	setp.ne.s32 	%p27, %r139, %r78;
	@%p27 bra 	$L__BB4_3;
$L__BB4_44:
	setp.lt.s32 	%p28, %r143, 1;
	@%p28 bra 	$L__BB4_46;
	cvt.rn.f32.u32 	%f60, %r143;
	div.rn.f32 	%f61, %f64, %f60;
	mad.lo.s32 	%r138, %r1, %r90, %r2;
	mul.wide.s32 	%rd70, %r138, 4;
	add.s64 	%rd71, %rd3, %rd70;
	st.global.f32 	[%rd71], %f61;
	bra.uni 	$L__BB4_47;
$L__BB4_46:
	mad.lo.s32 	%r136, %r1, %r90, %r2;
	mul.wide.s32 	%rd68, %r136, 4;
	add.s64 	%rd69, %rd3, %rd68;
	mov.b32 	%r137, 0;
	st.global.u32 	[%rd69], %r137;
$L__BB4_47:
	ret;

}
	// .globl	_Z11fconv_cudaRPKfS0_Pfiii
.visible .entry _Z11fconv_cudaRPKfS0_Pfiii(
	.param .u64 .ptr .align 1 _Z11fconv_cudaRPKfS0_Pfiii_param_0,
	.param .u64 .ptr .align 1 _Z11fconv_cudaRPKfS0_Pfiii_param_1,
	.param .u64 .ptr .align 1 _Z11fconv_cudaRPKfS0_Pfiii_param_2,
	.param .u32 _Z11fconv_cudaRPKfS0_Pfiii_param_3,
	.param .u32 _Z11fconv_cudaRPKfS0_Pfiii_param_4,
	.param .u32 _Z11fconv_cudaRPKfS0_Pfiii_param_5
)
{
	.reg .pred 	%p<11>;
	.reg .b32 	%r<33>;
	.reg .b32 	%f<115>;
	.reg .b64 	%rd<46>;

	ld.param.u64 	%rd17, [_Z11fconv_cudaRPKfS0_Pfiii_param_0];
	ld.param.u64 	%rd18, [_Z11fconv_cudaRPKfS0_Pfiii_param_1];
	ld.param.u64 	%rd16, [_Z11fconv_cudaRPKfS0_Pfiii_param_2];
	ld.param.u32 	%r19, [_Z11fconv_cudaRPKfS0_Pfiii_param_3];
	ld.param.u32 	%r18, [_Z11fconv_cudaRPKfS0_Pfiii_param_4];
	ld.param.u32 	%r20, [_Z11fconv_cudaRPKfS0_Pfiii_param_5];
	cvta.to.global.u64 	%rd1, %rd17;
	cvta.to.global.u64 	%rd2, %rd18;
	mov.u32 	%r21, %ctaid.x;
	mov.u32 	%r22, %ntid.x;
	mov.u32 	%r23, %tid.x;
	mad.lo.s32 	%r1, %r21, %r22, %r23;
	mul.lo.s32 	%r24, %r20, %r19;
	mul.lo.s32 	%r2, %r24, %r20;
	setp.ge.s32 	%p1, %r1, %r18;
	@%p1 bra 	$L__BB5_15;
	mul.lo.s32 	%r25, %r2, %r1;
	cvt.s64.s32 	%rd3, %r25;
	mad.lo.s32 	%r26, %r2, %r18, %r1;
	mul.wide.s32 	%rd19, %r26, 4;
	add.s64 	%rd20, %rd2, %rd19;
	ld.global.f32 	%f1, [%rd20];
	setp.lt.s32 	%p2, %r2, 1;
	mov.f32 	%f114, 0f00000000;
	@%p2 bra 	$L__BB5_14;
	and.b32  	%r3, %r2, 15;
	setp.lt.u32 	%p3, %r2, 16;
	mov.f32 	%f114, 0f00000000;
	mov.b32 	%r30, 0;
	@%p3 bra 	$L__BB5_5;
	and.b32  	%r30, %r2, 2147483632;
	neg.s32 	%r28, %r30;
	add.s64 	%rd43, %rd1, 32;
	shl.b64 	%rd21, %rd3, 2;
	add.s64 	%rd22, %rd21, %rd2;
	add.s64 	%rd42, %rd22, 32;
	mov.f32 	%f114, 0f00000000;
$L__BB5_4:
	.pragma "nounroll";
	ld.global.f32 	%f19, [%rd43+-32];
	ld.global.f32 	%f20, [%rd42+-32];
	fma.rn.f32 	%f21, %f19, %f20, %f114;
	ld.global.f32 	%f22, [%rd43+-28];
	ld.global.f32 	%f23, [%rd42+-28];
	fma.rn.f32 	%f24, %f22, %f23, %f21;
	ld.global.f32 	%f25, [%rd43+-24];
	ld.global.f32 	%f26, [%rd42+-24];
	fma.rn.f32 	%f27, %f25, %f26, %f24;
	ld.global.f32 	%f28, [%rd43+-20];
	ld.global.f32 	%f29, [%rd42+-20];
	fma.rn.f32 	%f30, %f28, %f29, %f27;
	ld.global.f32 	%f31, [%rd43+-16];
	ld.global.f32 	%f32, [%rd42+-16];
	fma.rn.f32 	%f33, %f31, %f32, %f30;
	ld.global.f32 	%f34, [%rd43+-12];
	ld.global.f32 	%f35, [%rd42+-12];
	fma.rn.f32 	%f36, %f34, %f35, %f33;
	ld.global.f32 	%f37, [%rd43+-8];
	ld.global.f32 	%f38, [%rd42+-8];
	fma.rn.f32 	%f39, %f37, %f38, %f36;
	ld.global.f32 	%f40, [%rd43+-4];
	ld.global.f32 	%f41, [%rd42+-4];
	fma.rn.f32 	%f42, %f40, %f41, %f39;
	ld.global.f32 	%f43, [%rd43];
	ld.global.f32 	%f44, [%rd42];
	fma.rn.f32 	%f45, %f43, %f44, %f42;
	ld.global.f32 	%f46, [%rd43+4];
	ld.global.f32 	%f47, [%rd42+4];
	fma.rn.f32 	%f48, %f46, %f47, %f45;
	ld.global.f32 	%f49, [%rd43+8];
	ld.global.f32 	%f50, [%rd42+8];
	fma.rn.f32 	%f51, %f49, %f50, %f48;
	ld.global.f32 	%f52, [%rd43+12];
	ld.global.f32 	%f53, [%rd42+12];
	fma.rn.f32 	%f54, %f52, %f53, %f51;
	ld.global.f32 	%f55, [%rd43+16];
	ld.global.f32 	%f56, [%rd42+16];
	fma.rn.f32 	%f57, %f55, %f56, %f54;
	ld.global.f32 	%f58, [%rd43+20];
	ld.global.f32 	%f59, [%rd42+20];
	fma.rn.f32 	%f60, %f58, %f59, %f57;
	ld.global.f32 	%f61, [%rd43+24];
	ld.global.f32 	%f62, [%rd42+24];
	fma.rn.f32 	%f63, %f61, %f62, %f60;
	ld.global.f32 	%f64, [%rd43+28];
	ld.global.f32 	%f65, [%rd42+28];
	fma.rn.f32 	%f114, %f64, %f65, %f63;
	add.s32 	%r28, %r28, 16;
	add.s64 	%rd43, %rd43, 64;
	add.s64 	%rd42, %rd42, 64;
	setp.ne.s32 	%p4, %r28, 0;
	@%p4 bra 	$L__BB5_4;
$L__BB5_5:
	setp.eq.s32 	%p5, %r3, 0;
	@%p5 bra 	$L__BB5_14;
	and.b32  	%r9, %r2, 7;
	setp.lt.u32 	%p6, %r3, 8;
	@%p6 bra 	$L__BB5_8;
	cvt.u64.u32 	%rd23, %r30;
	mul.wide.u32 	%rd24, %r30, 4;
	add.s64 	%rd25, %rd1, %rd24;
	ld.global.f32 	%f67, [%rd25];
	add.s64 	%rd26, %rd23, %rd3;
	shl.b64 	%rd27, %rd26, 2;
	add.s64 	%rd28, %rd2, %rd27;
	ld.global.f32 	%f68, [%rd28];
	fma.rn.f32 	%f69, %f67, %f68, %f114;
	ld.global.f32 	%f70, [%rd25+4];
	ld.global.f32 	%f71, [%rd28+4];
	fma.rn.f32 	%f72, %f70, %f71, %f69;
	ld.global.f32 	%f73, [%rd25+8];
	ld.global.f32 	%f74, [%rd28+8];
	fma.rn.f32 	%f75, %f73, %f74, %f72;
	ld.global.f32 	%f76, [%rd25+12];
	ld.global.f32 	%f77, [%rd28+12];
	fma.rn.f32 	%f78, %f76, %f77, %f75;
	ld.global.f32 	%f79, [%rd25+16];
	ld.global.f32 	%f80, [%rd28+16];
	fma.rn.f32 	%f81, %f79, %f80, %f78;
	ld.global.f32 	%f82, [%rd25+20];
	ld.global.f32 	%f83, [%rd28+20];
	fma.rn.f32 	%f84, %f82, %f83, %f81;
	ld.global.f32 	%f85, [%rd25+24];
	ld.global.f32 	%f86, [%rd28+24];
	fma.rn.f32 	%f87, %f85, %f86, %f84;
	ld.global.f32 	%f88, [%rd25+28];
	ld.global.f32 	%f89, [%rd28+28];
	fma.rn.f32 	%f114, %f88, %f89, %f87;
	add.s32 	%r30, %r30, 8;
$L__BB5_8:
	setp.eq.s32 	%p7, %r9, 0;
	@%p7 bra 	$L__BB5_14;
	and.b32  	%r12, %r2, 3;
	setp.lt.u32 	%p8, %r9, 4;
	@%p8 bra 	$L__BB5_11;
	cvt.u64.u32 	%rd29, %r30;
	mul.wide.u32 	%rd30, %r30, 4;
	add.s64 	%rd31, %rd1, %rd30;
	ld.global.f32 	%f91, [%rd31];
	add.s64 	%rd32, %rd29, %rd3;
	shl.b64 	%rd33, %rd32, 2;
	add.s64 	%rd34, %rd2, %rd33;
	ld.global.f32 	%f92, [%rd34];
	fma.rn.f32 	%f93, %f91, %f92, %f114;
	ld.global.f32 	%f94, [%rd31+4];
	ld.global.f32 	%f95, [%rd34+4];
	fma.rn.f32 	%f96, %f94, %f95, %f93;
	ld.global.f32 	%f97, [%rd31+8];
	ld.global.f32 	%f98, [%rd34+8];
	fma.rn.f32 	%f99, %f97, %f98, %f96;
	ld.global.f32 	%f100, [%rd31+12];
	ld.global.f32 	%f101, [%rd34+12];
	fma.rn.f32 	%f114, %f100, %f101, %f99;
	add.s32 	%r30, %r30, 4;
$L__BB5_11:
	setp.eq.s32 	%p9, %r12, 0;
	@%p9 bra 	$L__BB5_14;
	cvt.u64.u32 	%rd35, %r30;
	add.s64 	%rd36, %rd3, %rd35;
	shl.b64 	%rd37, %rd36, 2;
	add.s64 	%rd45, %rd2, %rd37;
	mul.wide.u32 	%rd38, %r30, 4;
	add.s64 	%rd44, %rd1, %rd38;
	neg.s32 	%r32, %r12;
$L__BB5_13:
	.pragma "nounroll";
	ld.global.f32 	%f102, [%rd44];
	ld.global.f32 	%f103, [%rd45];
	fma.rn.f32 	%f114, %f102, %f103, %f114;
	add.s64 	%rd45, %rd45, 4;
	add.s64 	%rd44, %rd44, 4;
	add.s32 	%r32, %r32, 1;
	setp.ne.s32 	%p10, %r32, 0;
	@%p10 bra 	$L__BB5_13;
$L__BB5_14:
	add.f32 	%f104, %f1, %f114;
	max.f32 	%f105, %f104, 0f00000000;
	cvta.to.global.u64 	%rd39, %rd16;
	mul.wide.s32 	%rd40, %r1, 4;
	add.s64 	%rd41, %rd39, %rd40;
	st.global.f32 	[%rd41], %f105;
$L__BB5_15:
	ret;

}
	// .globl	_Z10fconv_cudaPKfS0_Pfiii
.visible .entry _Z10fconv_cudaPKfS0_Pfiii(
	.param .u64 .ptr .align 1 _Z10fconv_cudaPKfS0_Pfiii_param_0,
	.param .u64 .ptr .align 1 _Z10fconv_cudaPKfS0_Pfiii_param_1,
	.param .u64 .ptr .align 1 _Z10fconv_cudaPKfS0_Pfiii_param_2,
	.param .u32 _Z10fconv_cudaPKfS0_Pfiii_param_3,
	.param .u32 _Z10fconv_cudaPKfS0_Pfiii_param_4,
	.param .u32 _Z10fconv_cudaPKfS0_Pfiii_param_5
)
{
	.reg .pred 	%p<11>;
	.reg .b32 	%r<33>;
	.reg .b32 	%f<114>;
	.reg .b64 	%rd<46>;

	ld.param.u64 	%rd17, [_Z10fconv_cudaPKfS0_Pfiii_param_0];
	ld.param.u64 	%rd18, [_Z10fconv_cudaPKfS0_Pfiii_param_1];
	ld.param.u64 	%rd16, [_Z10fconv_cudaPKfS0_Pfiii_param_2];
	ld.param.u32 	%r19, [_Z10fconv_cudaPKfS0_Pfiii_param_3];
	ld.param.u32 	%r18, [_Z10fconv_cudaPKfS0_Pfiii_param_4];
	ld.param.u32 	%r20, [_Z10fconv_cudaPKfS0_Pfiii_param_5];
	cvta.to.global.u64 	%rd1, %rd17;
	cvta.to.global.u64 	%rd2, %rd18;
	mov.u32 	%r21, %ctaid.x;
	mov.u32 	%r22, %ntid.x;
	mov.u32 	%r23, %tid.x;
	mad.lo.s32 	%r1, %r21, %r22, %r23;
	mul.lo.s32 	%r24, %r20, %r19;
	mul.lo.s32 	%r2, %r24, %r20;
	setp.ge.s32 	%p1, %r1, %r18;
	@%p1 bra 	$L__BB6_15;
	mul.lo.s32 	%r25, %r2, %r1;
	cvt.s64.s32 	%rd3, %r25;
	mad.lo.s32 	%r26, %r2, %r18, %r1;
	mul.wide.s32 	%rd19, %r26, 4;
	add.s64 	%rd20, %rd2, %rd19;
	ld.global.f32 	%f1, [%rd20];
	setp.lt.s32 	%p2, %r2, 1;
	mov.f32 	%f113, 0f00000000;
	@%p2 bra 	$L__BB6_14;
	and.b32  	%r3, %r2, 15;
	setp.lt.u32 	%p3, %r2, 16;
	mov.f32 	%f113, 0f00000000;
	mov.b32 	%r30, 0;
	@%p3 bra 	$L__BB6_5;
	and.b32  	%r30, %r2, 2147483632;
	neg.s32 	%r28, %r30;
	add.s64 	%rd43, %rd1, 32;
	shl.b64 	%rd21, %rd3, 2;
	add.s64 	%rd22, %rd21, %rd2;
	add.s64 	%rd42, %rd22, 32;
	mov.f32 	%f113, 0f00000000;
$L__BB6_4:
	.pragma "nounroll";
	ld.global.f32 	%f19, [%rd43+-32];
	ld.global.f32 	%f20, [%rd42+-32];
	fma.rn.f32 	%f21, %f19, %f20, %f113;
	ld.global.f32 	%f22, [%rd43+-28];
	ld.global.f32 	%f23, [%rd42+-28];
	fma.rn.f32 	%f24, %f22, %f23, %f21;
	ld.global.f32 	%f25, [%rd43+-24];
	ld.global.f32 	%f26, [%rd42+-24];
	fma.rn.f32 	%f27, %f25, %f26, %f24;
	ld.global.f32 	%f28, [%rd43+-20];
	ld.global.f32 	%f29, [%rd42+-20];
	fma.rn.f32 	%f30, %f28, %f29, %f27;
	ld.global.f32 	%f31, [%rd43+-16];
	ld.global.f32 	%f32, [%rd42+-16];
	fma.rn.f32 	%f33, %f31, %f32, %f30;
	ld.global.f32 	%f34, [%rd43+-12];
	ld.global.f32 	%f35, [%rd42+-12];
	fma.rn.f32 	%f36, %f34, %f35, %f33;
	ld.global.f32 	%f37, [%rd43+-8];
	ld.global.f32 	%f38, [%rd42+-8];
	fma.rn.f32 	%f39, %f37, %f38, %f36;
	ld.global.f32 	%f40, [%rd43+-4];
	ld.global.f32 	%f41, [%rd42+-4];
	fma.rn.f32 	%f42, %f40, %f41, %f39;
	ld.global.f32 	%f43, [%rd43];
	ld.global.f32 	%f44, [%rd42];
	fma.rn.f32 	%f45, %f43, %f44, %f42;
	ld.global.f32 	%f46, [%rd43+4];
	ld.global.f32 	%f47, [%rd42+4];
	fma.rn.f32 	%f48, %f46, %f47, %f45;
	ld.global.f32 	%f49, [%rd43+8];
	ld.global.f32 	%f50, [%rd42+8];
	fma.rn.f32 	%f51, %f49, %f50, %f48;
	ld.global.f32 	%f52, [%rd43+12];
	ld.global.f32 	%f53, [%rd42+12];
	fma.rn.f32 	%f54, %f52, %f53, %f51;
	ld.global.f32 	%f55, [%rd43+16];
	ld.global.f32 	%f56, [%rd42+16];
	fma.rn.f32 	%f57, %f55, %f56, %f54;
	ld.global.f32 	%f58, [%rd43+20];
	ld.global.f32 	%f59, [%rd42+20];
	fma.rn.f32 	%f60, %f58, %f59, %f57;
	ld.global.f32 	%f61, [%rd43+24];
	ld.global.f32 	%f62, [%rd42+24];
	fma.rn.f32 	%f63, %f61, %f62, %f60;
	ld.global.f32 	%f64, [%rd43+28];
	ld.global.f32 	%f65, [%rd42+28];
	fma.rn.f32 	%f113, %f64, %f65, %f63;
	add.s32 	%r28, %r28, 16;
	add.s64 	%rd43, %rd43, 64;
	add.s64 	%rd42, %rd42, 64;
	setp.ne.s32 	%p4, %r28, 0;
	@%p4 bra 	$L__BB6_4;
$L__BB6_5:
	setp.eq.s32 	%p5, %r3, 0;
	@%p5 bra 	$L__BB6_14;
	and.b32  	%r9, %r2, 7;
	setp.lt.u32 	%p6, %r3, 8;
	@%p6 bra 	$L__BB6_8;
	cvt.u64.u32 	%rd23, %r30;
	mul.wide.u32 	%rd24, %r30, 4;
	add.s64 	%rd25, %rd1, %rd24;
	ld.global.f32 	%f67, [%rd25];
	add.s64 	%rd26, %rd23, %rd3;
	shl.b64 	%rd27, %rd26, 2;
	add.s64 	%rd28, %rd2, %rd27;
	ld.global.f32 	%f68, [%rd28];
	fma.rn.f32 	%f69, %f67, %f68, %f113;
	ld.global.f32 	%f70, [%rd25+4];
	ld.global.f32 	%f71, [%rd28+4];
	fma.rn.f32 	%f72, %f70, %f71, %f69;
	ld.global.f32 	%f73, [%rd25+8];
	ld.global.f32 	%f74, [%rd28+8];
	fma.rn.f32 	%f75, %f73, %f74, %f72;
	ld.global.f32 	%f76, [%rd25+12];
	ld.global.f32 	%f77, [%rd28+12];
	fma.rn.f32 	%f78, %f76, %f77, %f75;
	ld.global.f32 	%f79, [%rd25+16];
	ld.global.f32 	%f80, [%rd28+16];
	fma.rn.f32 	%f81, %f79, %f80, %f78;
	ld.global.f32 	%f82, [%rd25+20];
	ld.global.f32 	%f83, [%rd28+20];
	fma.rn.f32 	%f84, %f82, %f83, %f81;
	ld.global.f32 	%f85, [%rd25+24];
	ld.global.f32 	%f86, [%rd28+24];
	fma.rn.f32 	%f87, %f85, %f86, %f84;
	ld.global.f32 	%f88, [%rd25+28];
	ld.global.f32 	%f89, [%rd28+28];
	fma.rn.f32 	%f113, %f88, %f89, %f87;
	add.s32 	%r30, %r30, 8;
$L__BB6_8:
	setp.eq.s32 	%p7, %r9, 0;
	@%p7 bra 	$L__BB6_14;
	and.b32  	%r12, %r2, 3;
	setp.lt.u32 	%p8, %r9, 4;
	@%p8 bra 	$L__BB6_11;
	cvt.u64.u32 	%rd29, %r30;
	mul.wide.u32 	%rd30, %r30, 4;
	add.s64 	%rd31, %rd1, %rd30;
	ld.global.f32 	%f91, [%rd31];
	add.s64 	%rd32, %rd29, %rd3;
	shl.b64 	%rd33, %rd32, 2;
	add.s64 	%rd34, %rd2, %rd33;
	ld.global.f32 	%f92, [%rd34];
	fma.rn.f32 	%f93, %f91, %f92, %f113;
	ld.global.f32 	%f94, [%rd31+4];
	ld.global.f32 	%f95, [%rd34+4];
	fma.rn.f32 	%f96, %f94, %f95, %f93;
	ld.global.f32 	%f97, [%rd31+8];
	ld.global.f32 	%f98, [%rd34+8];
	fma.rn.f32 	%f99, %f97, %f98, %f96;
	ld.global.f32 	%f100, [%rd31+12];
	ld.global.f32 	%f101, [%rd34+12];
	fma.rn.f32 	%f113, %f100, %f101, %f99;
	add.s32 	%r30, %r30, 4;
$L__BB6_11:
	setp.eq.s32 	%p9, %r12, 0;
	@%p9 bra 	$L__BB6_14;
	cvt.u64.u32 	%rd35, %r30;
	add.s64 	%rd36, %rd3, %rd35;
	shl.b64 	%rd37, %rd36, 2;
	add.s64 	%rd45, %rd2, %rd37;
	mul.wide.u32 	%rd38, %r30, 4;
	add.s64 	%rd44, %rd1, %rd38;
	neg.s32 	%r32, %r12;
$L__BB6_13:
	.pragma "nounroll";
	ld.global.f32 	%f102, [%rd44];
	ld.global.f32 	%f103, [%rd45];
	fma.rn.f32 	%f113, %f102, %f103, %f113;
	add.s64 	%rd45, %rd45, 4;
	add.s64 	%rd44, %rd44, 4;
	add.s32 	%r32, %r32, 1;
	setp.ne.s32 	%p10, %r32, 0;
	@%p10 bra 	$L__BB6_13;
$L__BB6_14:
	add.f32 	%f104, %f1, %f113;
	cvta.to.global.u64 	%rd39, %rd16;
	mul.wide.s32 	%rd40, %r1, 4;
	add.s64 	%rd41, %rd39, %rd40;
	st.global.f32 	[%rd41], %f104;
$L__BB6_15:
	ret;

}


// ===== COMPILED SASS (sm_100) =====

	.target	sm_100

	.elftype	@"ET_EXEC"


//--------------------- .note.nv.tkinfo           --------------------------
	.section	.note.nv.tkinfo,"",@"SHT_NOTE"
	.sectionflags	@"SHF_NOTE_NV_TKINFO"
	.tkinfo
        /*0018*/ 	.word	0x00000002
        /*0030*/ 	.string	""
        /*0030*/ 	.string	"ptxas"
        /*0030*/ 	.string	"Cuda compilation tools, release 13.0, V13.0.88"
        /*0030*/ 	.string	"Build cuda_13.0.r13.0/compiler.36424714_0"
        /*0030*/ 	.string	"-arch sm_100 -m 64 "



//--------------------- .note.nv.cuinfo           --------------------------
	.section	.note.nv.cuinfo,"",@"SHT_NOTE"
	.sectionflags	@"SHF_NOTE_NV_CUINFO"
        /*0018*/ 	.short	0x0002
        /*001a*/ 	.short	0x0064
        /*001c*/ 	.short	0x0082
	.zero		2


//--------------------- .nv.info                  --------------------------
	.section	.nv.info,"",@"SHT_CUDA_INFO"
	.align	4


	//----- nvinfo : EIATTR_REGCOUNT
	.align		4
        /*0000*/ 	.byte	0x04, 0x2f
        /*0002*/ 	.short	(.L_1 - .L_0)
	.align		4
.L_0:
        /*0004*/ 	.word	index@(_Z9conv_cudaPKfS0_Pfiiii)
        /*0008*/ 	.word	0x0000001c


	//----- nvinfo : EIATTR_FRAME_SIZE
	.align		4
.L_1:
        /*000c*/ 	.byte	0x04, 0x11
        /*000e*/ 	.short	(.L_3 - .L_2)
	.align		4
.L_2:
        /*0010*/ 	.word	index@(_Z9conv_cudaPKfS0_Pfiiii)
        /*0014*/ 	.word	0x00000000


	//----- nvinfo : EIATTR_REGCOUNT
	.align		4
.L_3:
        /*0018*/ 	.byte	0x04, 0x2f
        /*001a*/ 	.short	(.L_5 - .L_4)
	.align		4
.L_4:
        /*001c*/ 	.word	index@(_Z4reluPfi)
        /*0020*/ 	.word	0x00000008


	//----- nvinfo : EIATTR_FRAME_SIZE
	.align		4
.L_5:
        /*0024*/ 	.byte	0x04, 0x11
        /*0026*/ 	.short	(.L_7 - .L_6)
	.align		4
.L_6:
        /*0028*/ 	.word	index@(_Z4reluPfi)
        /*002c*/ 	.word	0x00000000


	//----- nvinfo : EIATTR_REGCOUNT
	.align		4
.L_7:
        /*0030*/ 	.byte	0x04, 0x2f
        /*0032*/ 	.short	(.L_9 - .L_8)
	.align		4
.L_8:
        /*0034*/ 	.word	index@(_Z4tanhPfi)
        /*0038*/ 	.word	0x0000000c


	//----- nvinfo : EIATTR_FRAME_SIZE
	.align		4
.L_9:
        /*003c*/ 	.byte	0x04, 0x11
        /*003e*/ 	.short	(.L_11 - .L_10)
	.align		4
.L_10:
        /*0040*/ 	.word	index@(_Z4tanhPfi)
        /*0044*/ 	.word	0x00000000


	//----- nvinfo : EIATTR_REGCOUNT
	.align		4
.L_11:
        /*0048*/ 	.byte	0x04, 0x2f
        /*004a*/ 	.short	(.L_13 - .L_12)
	.align		4
.L_12:
        /*004c*/ 	.word	index@(_Z12maxpool_cudaPKfPfiiii)
        /*0050*/ 	.word	0x00000020


	//----- nvinfo : EIATTR_FRAME_SIZE
	.align		4
.L_13:
        /*0054*/ 	.byte	0x04, 0x11
        /*0056*/ 	.short	(.L_15 - .L_14)
	.align		4
.L_14:
        /*0058*/ 	.word	index@(_Z12maxpool_cudaPKfPfiiii)
        /*005c*/ 	.word	0x00000000


	//----- nvinfo : EIATTR_REGCOUNT
	.align		4
.L_15:
        /*0060*/ 	.byte	0x04, 0x2f
        /*0062*/ 	.short	(.L_17 - .L_16)
	.align		4
.L_16:
        /*0064*/ 	.word	index@(_Z12avgpool_cudaPKfPfiiii)
        /*0068*/ 	.word	0x00000023


	//----- nvinfo : EIATTR_FRAME_SIZE
	.align		4
.L_17:
        /*006c*/ 	.byte	0x04, 0x11
        /*006e*/ 	.short	(.L_19 - .L_18)
	.align		4
.L_18:
        /*0070*/ 	.word	index@($__internal_0_$__cuda_sm3x_div_rn_noftz_f32_slowpath)
        /*0074*/ 	.word	0x00000000


	//----- nvinfo : EIATTR_FRAME_SIZE
	.align		4
.L_19:
        /*0078*/ 	.byte	0x04, 0x11
        /*007a*/ 	.short	(.L_21 - .L_20)
	.align		4
.L_20:
        /*007c*/ 	.word	index@(_Z12avgpool_cudaPKfPfiiii)
        /*0080*/ 	.word	0x00000000


	//----- nvinfo : EIATTR_REGCOUNT
	.align		4
.L_21:
        /*0084*/ 	.byte	0x04, 0x2f
        /*0086*/ 	.short	(.L_23 - .L_22)
	.align		4
.L_22:
        /*0088*/ 	.word	index@(_Z11fconv_cudaRPKfS0_Pfiii)
        /*008c*/ 	.word	0x0000001f


	//----- nvinfo : EIATTR_FRAME_SIZE
	.align		4
.L_23:
        /*0090*/ 	.byte	0x04, 0x11
        /*0092*/ 	.short	(.L_25 - .L_24)
	.align		4
.L_24:
        /*0094*/ 	.word	index@(_Z11fconv_cudaRPKfS0_Pfiii)
        /*0098*/ 	.word	0x00000000


	//----- nvinfo : EIATTR_REGCOUNT
	.align		4
.L_25:
        /*009c*/ 	.byte	0x04, 0x2f
        /*009e*/ 	.short	(.L_27 - .L_26)
	.align		4
.L_26:
        /*00a0*/ 	.word	index@(_Z10fconv_cudaPKfS0_Pfiii)
        /*00a4*/ 	.word	0x0000001f


	//----- nvinfo : EIATTR_FRAME_SIZE
	.align		4
.L_27:
        /*00a8*/ 	.byte	0x04, 0x11
        /*00aa*/ 	.short	(.L_29 - .L_28)
	.align		4
.L_28:
        /*00ac*/ 	.word	index@(_Z10fconv_cudaPKfS0_Pfiii)
        /*00b0*/ 	.word	0x00000000


	//----- nvinfo : EIATTR_MIN_STACK_SIZE
	.align		4
.L_29:
        /*00b4*/ 	.byte	0x04, 0x12
        /*00b6*/ 	.short	(.L_31 - .L_30)
	.align		4
.L_30:
        /*00b8*/ 	.word	index@(_Z10fconv_cudaPKfS0_Pfiii)
        /*00bc*/ 	.word	0x00000000


	//----- nvinfo : EIATTR_MIN_STACK_SIZE
	.align		4
.L_31:
        /*00c0*/ 	.byte	0x04, 0x12
        /*00c2*/ 	.short	(.L_33 - .L_32)
	.align		4
.L_32:
        /*00c4*/ 	.word	index@(_Z11fconv_cudaRPKfS0_Pfiii)
        /*00c8*/ 	.word	0x00000000


	//----- nvinfo : EIATTR_MIN_STACK_SIZE
	.align		4
.L_33:
        /*00cc*/ 	.byte	0x04, 0x12
        /*00ce*/ 	.short	(.L_35 - .L_34)
	.align		4
.L_34:
        /*00d0*/ 	.word	index@(_Z12avgpool_cudaPKfPfiiii)
        /*00d4*/ 	.word	0x00000000


	//----- nvinfo : EIATTR_MIN_STACK_SIZE
	.align		4
.L_35:
        /*00d8*/ 	.byte	0x04, 0x12
        /*00da*/ 	.short	(.L_37 - .L_36)
	.align		4
.L_36:
        /*00dc*/ 	.word	index@(_Z12maxpool_cudaPKfPfiiii)
        /*00e0*/ 	.word	0x00000000


	//----- nvinfo : EIATTR_MIN_STACK_SIZE
	.align		4
.L_37:
        /*00e4*/ 	.byte	0x04, 0x12
        /*00e6*/ 	.short	(.L_39 - .L_38)
	.align		4
.L_38:
        /*00e8*/ 	.word	index@(_Z4tanhPfi)
        /*00ec*/ 	.word	0x00000000


	//----- nvinfo : EIATTR_MIN_STACK_SIZE
	.align		4
.L_39:
        /*00f0*/ 	.byte	0x04, 0x12
        /*00f2*/ 	.short	(.L_41 - .L_40)
	.align		4
.L_40:
        /*00f4*/ 	.word	index@(_Z4reluPfi)
        /*00f8*/ 	.word	0x00000000


	//----- nvinfo : EIATTR_MIN_STACK_SIZE
	.align		4
.L_41:
        /*00fc*/ 	.byte	0x04, 0x12
        /*00fe*/ 	.short	(.L_43 - .L_42)
	.align		4
.L_42:
        /*0100*/ 	.word	index@(_Z9conv_cudaPKfS0_Pfiiii)
        /*0104*/ 	.word	0x00000000
.L_43:


//--------------------- .nv.compat                --------------------------
	.section	.nv.compat,"",@"SHT_CUDA_COMPAT_INFO"
	.align	4
        /*0000*/ 	.byte	0x02, 0x09, 0x00, 0x00, 0x02, 0x02, 0x01, 0x00, 0x02, 0x05, 0x05, 0x00, 0x03, 0x07, 0x01, 0x01
        /*0010*/ 	.byte	0x02, 0x03, 0x00, 0x00, 0x02, 0x06, 0x01, 0x00, 0x04, 0x0b, 0x08, 0x00, 0x01, 0x00, 0x00, 0x00
        /*0020*/ 	.byte	0x00, 0x00, 0x00, 0x00


//--------------------- .nv.info._Z10fconv_cudaPKfS0_Pfiii --------------------------
	.section	.nv.info._Z10fconv_cudaPKfS0_Pfiii,"",@"SHT_CUDA_INFO"
	.sectionflags	@""
	.align	4


	//----- nvinfo : EIATTR_CUDA_API_VERSION
	.align		4
        /*0000*/ 	.byte	0x04, 0x37
        /*0002*/ 	.short	(.L_45 - .L_44)
.L_44:
        /*0004*/ 	.word	0x00000082


	//----- nvinfo : EIATTR_KPARAM_INFO
	.align		4
.L_45:
        /*0008*/ 	.byte	0x04, 0x17
        /*000a*/ 	.short	(.L_47 - .L_46)
.L_46:
        /*000c*/ 	.word	0x00000000
        /*0010*/ 	.short	0x0005
        /*0012*/ 	.short	0x0020
        /*0014*/ 	.byte	0x00, 0xf0, 0x11, 0x00


	//----- nvinfo : EIATTR_KPARAM_INFO
	.align		4
.L_47:
        /*0018*/ 	.byte	0x04, 0x17
        /*001a*/ 	.short	(.L_49 - .L_48)
.L_48:
        /*001c*/ 	.word	0x00000000
        /*0020*/ 	.short	0x0004
        /*0022*/ 	.short	0x001c
        /*0024*/ 	.byte	0x00, 0xf0, 0x11, 0x00


	//----- nvinfo : EIATTR_KPARAM_INFO
	.align		4
.L_49:
        /*0028*/ 	.byte	0x04, 0x17
        /*002a*/ 	.short	(.L_51 - .L_50)
.L_50:
        /*002c*/ 	.word	0x00000000
        /*0030*/ 	.short	0x0003
        /*0032*/ 	.short	0x0018
        /*0034*/ 	.byte	0x00, 0xf0, 0x11, 0x00


	//----- nvinfo : EIATTR_KPARAM_INFO
	.align		4
.L_51:
        /*0038*/ 	.byte	0x04, 0x17
        /*003a*/ 	.short	(.L_53 - .L_52)
.L_52:
        /*003c*/ 	.word	0x00000000
        /*0040*/ 	.short	0x0002
        /*0042*/ 	.short	0x0010
        /*0044*/ 	.byte	0x00, 0xf5, 0x21, 0x00


	//----- nvinfo : EIATTR_KPARAM_INFO
	.align		4
.L_53:
        /*0048*/ 	.byte	0x04, 0x17
        /*004a*/ 	.short	(.L_55 - .L_54)
.L_54:
        /*004c*/ 	.word	0x00000000
        /*0050*/ 	.short	0x0001
        /*0052*/ 	.short	0x0008
        /*0054*/ 	.byte	0x00, 0xf5, 0x21, 0x00


	//----- nvinfo : EIATTR_KPARAM_INFO
	.align		4
.L_55:
        /*0058*/ 	.byte	0x04, 0x17
        /*005a*/ 	.short	(.L_57 - .L_56)
.L_56:
        /*005c*/ 	.word	0x00000000
        /*0060*/ 	.short	0x0000
        /*0062*/ 	.short	0x0000
        /*0064*/ 	.byte	0x00, 0xf5, 0x21, 0x00


	//----- nvinfo : EIATTR_SPARSE_MMA_MASK
	.align		4
.L_57:
        /*0068*/ 	.byte	0x03, 0x50
        /*006a*/ 	.short	0x0000


	//----- nvinfo : EIATTR_MAXREG_COUNT
	.align		4
        /*006c*/ 	.byte	0x03, 0x1b
        /*006e*/ 	.short	0x00ff


	//----- nvinfo : EIATTR_MERCURY_ISA_VERSION
	.align		4
        /*0070*/ 	.byte	0x03, 0x5f
        /*0072*/ 	.short	0x0101


	//----- nvinfo : EIATTR_VRC_CTA_INIT_COUNT
	.align		4
        /*0074*/ 	.byte	0x02, 0x4a
	.zero		1
	.zero		1


	//----- nvinfo : EIATTR_EXIT_INSTR_OFFSETS
	.align		4
        /*0078*/ 	.byte	0x04, 0x1c
        /*007a*/ 	.short	(.L_59 - .L_58)


	//   ....[0]....
.L_58:
        /*007c*/ 	.word	0x000000a0


	//   ....[1]....
        /*0080*/ 	.word	0x00000b70


	//----- nvinfo : EIATTR_CBANK_PARAM_SIZE
	.align		4
.L_59:
        /*0084*/ 	.byte	0x03, 0x19
        /*0086*/ 	.short	0x0024


	//----- nvinfo : EIATTR_PARAM_CBANK
	.align		4
        /*0088*/ 	.byte	0x04, 0x0a
        /*008a*/ 	.short	(.L_61 - .L_60)
	.align		4
.L_60:
        /*008c*/ 	.word	index@(.nv.constant0._Z10fconv_cudaPKfS0_Pfiii)
        /*0090*/ 	.short	0x0380
        /*0092*/ 	.short	0x0024


	//----- nvinfo : EIATTR_SW_WAR
	.align		4
.L_61:
        /*0094*/ 	.byte	0x04, 0x36
        /*0096*/ 	.short	(.L_63 - .L_62)
.L_62:
        /*0098*/ 	.word	0x00000008
.L_63:


//--------------------- .nv.info._Z11fconv_cudaRPKfS0_Pfiii --------------------------
	.section	.nv.info._Z11fconv_cudaRPKfS0_Pfiii,"",@"SHT_CUDA_INFO"
	.sectionflags	@""
	.align	4


	//----- nvinfo : EIATTR_CUDA_API_VERSION
	.align		4
        /*0000*/ 	.byte	0x04, 0x37
        /*0002*/ 	.short	(.L_65 - .L_64)
.L_64:
        /*0004*/ 	.word	0x00000082


	//----- nvinfo : EIATTR_KPARAM_INFO
	.align		4
.L_65:
        /*0008*/ 	.byte	0x04, 0x17
        /*000a*/ 	.short	(.L_67 - .L_66)
.L_66:
        /*000c*/ 	.word	0x00000000
        /*0010*/ 	.short	0x0005
        /*0012*/ 	.short	0x0020
        /*0014*/ 	.byte	0x00, 0xf0, 0x11, 0x00


	//----- nvinfo : EIATTR_KPARAM_INFO
	.align		4
.L_67:
        /*0018*/ 	.byte	0x04, 0x17
        /*001a*/ 	.short	(.L_69 - .L_68)
.L_68:
        /*001c*/ 	.word	0x00000000
        /*0020*/ 	.short	0x0004
        /*0022*/ 	.short	0x001c
        /*0024*/ 	.byte	0x00, 0xf0, 0x11, 0x00


	//----- nvinfo : EIATTR_KPARAM_INFO
	.align		4
.L_69:
        /*0028*/ 	.byte	0x04, 0x17
        /*002a*/ 	.short	(.L_71 - .L_70)
.L_70:
        /*002c*/ 	.word	0x00000000
        /*0030*/ 	.short	0x0003
        /*0032*/ 	.short	0x0018
        /*0034*/ 	.byte	0x00, 0xf0, 0x11, 0x00


	//----- nvinfo : EIATTR_KPARAM_INFO
	.align		4
.L_71:
        /*0038*/ 	.byte	0x04, 0x17
        /*003a*/ 	.short	(.L_73 - .L_72)
.L_72:
        /*003c*/ 	.word	0x00000000
        /*0040*/ 	.short	0x0002
        /*0042*/ 	.short	0x0010
        /*0044*/ 	.byte	0x00, 0xf5, 0x21, 0x00


	//----- nvinfo : EIATTR_KPARAM_INFO
	.align		4
.L_73:
        /*0048*/ 	.byte	0x04, 0x17
        /*004a*/ 	.short	(.L_75 - .L_74)
.L_74:
        /*004c*/ 	.word	0x00000000
        /*0050*/ 	.short	0x0001
        /*0052*/ 	.short	0x0008
        /*0054*/ 	.byte	0x00, 0xf5, 0x21, 0x00


	//----- nvinfo : EIATTR_KPARAM_INFO
	.align		4
.L_75:
        /*0058*/ 	.byte	0x04, 0x17
        /*005a*/ 	.short	(.L_77 - .L_76)
.L_76:
        /*005c*/ 	.word	0x00000000
        /*0060*/ 	.short	0x0000
        /*0062*/ 	.short	0x0000
        /*0064*/ 	.byte	0x00, 0xf5, 0x21, 0x00


	//----- nvinfo : EIATTR_SPARSE_MMA_MASK
	.align		4
.L_77:
        /*0068*/ 	.byte	0x03, 0x50
        /*006a*/ 	.short	0x0000


	//----- nvinfo : EIATTR_MAXREG_COUNT
	.align		4
        /*006c*/ 	.byte	0x03, 0x1b
        /*006e*/ 	.short	0x00ff


	//----- nvinfo : EIATTR_MERCURY_ISA_VERSION
	.align		4
        /*0070*/ 	.byte	0x03, 0x5f
        /*0072*/ 	.short	0x0101


	//----- nvinfo : EIATTR_VRC_CTA_INIT_COUNT
	.align		4
        /*0074*/ 	.byte	0x02, 0x4a
	.zero		1
	.zero		1


	//----- nvinfo : EIATTR_EXIT_INSTR_OFFSETS
	.align		4
        /*0078*/ 	.byte	0x04, 0x1c
        /*007a*/ 	.short	(.L_79 - .L_78)


	//   ....[0]....
.L_78:
        /*007c*/ 	.word	0x000000a0


	//   ....[1]....
        /*0080*/ 	.word	0x00000b80


	//----- nvinfo : EIATTR_CBANK_PARAM_SIZE
	.align		4
.L_79:
        /*0084*/ 	.byte	0x03, 0x19
        /*0086*/ 	.short	0x0024


	//----- nvinfo : EIATTR_PARAM_CBANK
	.align		4
        /*0088*/ 	.byte	0x04, 0x0a
        /*008a*/ 	.short	(.L_81 - .L_80)
	.align		4
.L_80:
        /*008c*/ 	.word	index@(.nv.constant0._Z11fconv_cudaRPKfS0_Pfiii)
        /*0090*/ 	.short	0x0380
        /*0092*/ 	.short	0x0024


	//----- nvinfo : EIATTR_SW_WAR
	.align		4
.L_81:
        /*0094*/ 	.byte	0x04, 0x36
        /*0096*/ 	.short	(.L_83 - .L_82)
.L_82:
        /*0098*/ 	.word	0x00000008
.L_83:


//--------------------- .nv.info._Z12avgpool_cudaPKfPfiiii --------------------------
	.section	.nv.info._Z12avgpool_cudaPKfPfiiii,"",@"SHT_CUDA_INFO"
	.sectionflags	@""
	.align	4


	//----- nvinfo : EIATTR_CUDA_API_VERSION
	.align		4
        /*0000*/ 	.byte	0x04, 0x37
        /*0002*/ 	.short	(.L_85 - .L_84)
.L_84:
        /*0004*/ 	.word	0x00000082


	//----- nvinfo : EIATTR_KPARAM_INFO
	.align		4
.L_85:
        /*0008*/ 	.byte	0x04, 0x17
        /*000a*/ 	.short	(.L_87 - .L_86)
.L_86:
        /*000c*/ 	.word	0x00000000
        /*0010*/ 	.short	0x0005
        /*0012*/ 	.short	0x001c
        /*0014*/ 	.byte	0x00, 0xf0, 0x11, 0x00


	//----- nvinfo : EIATTR_KPARAM_INFO
	.align		4
.L_87:
        /*0018*/ 	.byte	0x04, 0x17
        /*001a*/ 	.short	(.L_89 - .L_88)
.L_88:
        /*001c*/ 	.word	0x00000000
        /*0020*/ 	.short	0x0004
        /*0022*/ 	.short	0x0018
        /*0024*/ 	.byte	0x00, 0xf0, 0x11, 0x00


	//----- nvinfo : EIATTR_KPARAM_INFO
	.align		4
.L_89:
        /*0028*/ 	.byte	0x04, 0x17
        /*002a*/ 	.short	(.L_91 - .L_90)
.L_90:
        /*002c*/ 	.word	0x00000000
        /*0030*/ 	.short	0x0003
        /*0032*/ 	.short	0x0014
        /*0034*/ 	.byte	0x00, 0xf0, 0x11, 0x00


	//----- nvinfo : EIATTR_KPARAM_INFO
	.align		4
.L_91:
        /*0038*/ 	.byte	0x04, 0x17
        /*003a*/ 	.short	(.L_93 - .L_92)
.L_92:
        /*003c*/ 	.word	0x00000000
        /*0040*/ 	.short	0x0002
        /*0042*/ 	.short	0x0010
        /*0044*/ 	.byte	0x00, 0xf0, 0x11, 0x00


	//----- nvinfo : EIATTR_KPARAM_INFO
	.align		4
.L_93:
        /*0048*/ 	.byte	0x04, 0x17
        /*004a*/ 	.short	(.L_95 - .L_94)
.L_94:
        /*004c*/ 	.word	0x00000000
        /*0050*/ 	.short	0x0001
        /*0052*/ 	.short	0x0008
        /*0054*/ 	.byte	0x00, 0xf5, 0x21, 0x00


	//----- nvinfo : EIATTR_KPARAM_INFO
	.align		4
.L_95:
        /*0058*/ 	.byte	0x04, 0x17
        /*005a*/ 	.short	(.L_97 - .L_96)
.L_96:
        /*005c*/ 	.word	0x00000000
        /*0060*/ 	.short	0x0000
        /*0062*/ 	.short	0x0000
        /*0064*/ 	.byte	0x00, 0xf5, 0x21, 0x00


	//----- nvinfo : EIATTR_SPARSE_MMA_MASK
	.align		4
.L_97:
        /*0068*/ 	.byte	0x03, 0x50
        /*006a*/ 	.short	0x0000


	//----- nvinfo : EIATTR_MAXREG_COUNT
	.align		4
        /*006c*/ 	.byte	0x03, 0x1b
        /*006e*/ 	.short	0x00ff


	//----- nvinfo : EIATTR_MERCURY_ISA_VERSION
	.align		4
        /*0070*/ 	.byte	0x03, 0x5f
        /*0072*/ 	.short	0x0101


	//----- nvinfo : EIATTR_VRC_CTA_INIT_COUNT
	.align		4
        /*0074*/ 	.byte	0x02, 0x4a
	.zero		1
	.zero		1


	//----- nvinfo : EIATTR_EXIT_INSTR_OFFSETS
	.align		4
        /*0078*/ 	.byte	0x04, 0x1c
        /*007a*/ 	.short	(.L_99 - .L_98)


	//   ....[0]....
.L_98:
        /*007c*/ 	.word	0x000002c0


	//   ....[1]....
        /*0080*/ 	.word	0x00001300


	//   ....[2]....
        /*0084*/ 	.word	0x00001340


	//----- nvinfo : EIATTR_CRS_STACK_SIZE
	.align		4
.L_99:
        /*0088*/ 	.byte	0x04, 0x1e
        /*008a*/ 	.short	(.L_101 - .L_100)
.L_100:
        /*008c*/ 	.word	0x00000000


	//----- nvinfo : EIATTR_CBANK_PARAM_SIZE
	.align		4
.L_101:
        /*0090*/ 	.byte	0x03, 0x19
        /*0092*/ 	.short	0x0020


	//----- nvinfo : EIATTR_PARAM_CBANK
	.align		4
        /*0094*/ 	.byte	0x04, 0x0a
        /*0096*/ 	.short	(.L_103 - .L_102)
	.align		4
.L_102:
        /*0098*/ 	.word	index@(.nv.constant0._Z12avgpool_cudaPKfPfiiii)
        /*009c*/ 	.short	0x0380
        /*009e*/ 	.short	0x0020


	//----- nvinfo : EIATTR_SW_WAR
	.align		4
.L_103:
        /*00a0*/ 	.byte	0x04, 0x36
        /*00a2*/ 	.short	(.L_105 - .L_104)
.L_104:
        /*00a4*/ 	.word	0x00000008
.L_105:


//--------------------- .nv.info._Z12maxpool_cudaPKfPfiiii --------------------------
	.section	.nv.info._Z12maxpool_cudaPKfPfiiii,"",@"SHT_CUDA_INFO"
	.sectionflags	@""
	.align	4


	//----- nvinfo : EIATTR_CUDA_API_VERSION
	.align		4
        /*0000*/ 	.byte	0x04, 0x37
        /*0002*/ 	.short	(.L_107 - .L_106)
.L_106:
        /*0004*/ 	.word	0x00000082


	//----- nvinfo : EIATTR_KPARAM_INFO
	.align		4
.L_107:
        /*0008*/ 	.byte	0x04, 0x17
        /*000a*/ 	.short	(.L_109 - .L_108)
.L_108:
        /*000c*/ 	.word	0x00000000
        /*0010*/ 	.short	0x0005
        /*0012*/ 	.short	0x001c
        /*0014*/ 	.byte	0x00, 0xf0, 0x11, 0x00


	//----- nvinfo : EIATTR_KPARAM_INFO
	.align		4
.L_109:
        /*0018*/ 	.byte	0x04, 0x17
        /*001a*/ 	.short	(.L_111 - .L_110)
.L_110:
        /*001c*/ 	.word	0x00000000
        /*0020*/ 	.short	0x0004
        /*0022*/ 	.short	0x0018
        /*0024*/ 	.byte	0x00, 0xf0, 0x11, 0x00


	//----- nvinfo : EIATTR_KPARAM_INFO
	.align		4
.L_111:
        /*0028*/ 	.byte	0x04, 0x17
        /*002a*/ 	.short	(.L_113 - .L_112)
.L_112:
        /*002c*/ 	.word	0x00000000
        /*0030*/ 	.short	0x0003
        /*0032*/ 	.short	0x0014
        /*0034*/ 	.byte	0x00, 0xf0, 0x11, 0x00


	//----- nvinfo : EIATTR_KPARAM_INFO
	.align		4
.L_113:
        /*0038*/ 	.byte	0x04, 0x17
        /*003a*/ 	.short	(.L_115 - .L_114)
.L_114:
        /*003c*/ 	.word	0x00000000
        /*0040*/ 	.short	0x0002
        /*0042*/ 	.short	0x0010
        /*0044*/ 	.byte	0x00, 0xf0, 0x11, 0x00


	//----- nvinfo : EIATTR_KPARAM_INFO
	.align		4
.L_115:
        /*0048*/ 	.byte	0x04, 0x17
        /*004a*/ 	.short	(.L_117 - .L_116)
.L_116:
        /*004c*/ 	.word	0x00000000
        /*0050*/ 	.short	0x0001
        /*0052*/ 	.short	0x0008
        /*0054*/ 	.byte	0x00, 0xf5, 0x21, 0x00


	//----- nvinfo : EIATTR_KPARAM_INFO
	.align		4
.L_117:
        /*0058*/ 	.byte	0x04, 0x17
        /*005a*/ 	.short	(.L_119 - .L_118)
.L_118:
        /*005c*/ 	.word	0x00000000
        /*0060*/ 	.short	0x0000
        /*0062*/ 	.short	0x0000
        /*0064*/ 	.byte	0x00, 0xf5, 0x21, 0x00


	//----- nvinfo : EIATTR_SPARSE_MMA_MASK
	.align		4
.L_119:
        /*0068*/ 	.byte	0x03, 0x50
        /*006a*/ 	.short	0x0000


	//----- nvinfo : EIATTR_MAXREG_COUNT
	.align		4
        /*006c*/ 	.byte	0x03, 0x1b
        /*006e*/ 	.short	0x00ff


	//----- nvinfo : EIATTR_MERCURY_ISA_VERSION
	.align		4
        /*0070*/ 	.byte	0x03, 0x5f
        /*0072*/ 	.short	0x0101


	//----- nvinfo : EIATTR_VRC_CTA_INIT_COUNT
	.align		4
        /*0074*/ 	.byte	0x02, 0x4a
	.zero		1
	.zero		1


	//----- nvinfo : EIATTR_EXIT_INSTR_OFFSETS
	.align		4
        /*0078*/ 	.byte	0x04, 0x1c
        /*007a*/ 	.short	(.L_121 - .L_120)


	//   ....[0]....
.L_120:
        /*007c*/ 	.word	0x000002b0


	//   ....[1]....
        /*0080*/ 	.word	0x000010d0


	//----- nvinfo : EIATTR_CRS_STACK_SIZE
	.align		4
.L_121:
        /*0084*/ 	.byte	0x04, 0x1e
        /*0086*/ 	.short	(.L_123 - .L_122)
.L_122:
        /*0088*/ 	.word	0x00000000


	//----- nvinfo : EIATTR_CBANK_PARAM_SIZE
	.align		4
.L_123:
        /*008c*/ 	.byte	0x03, 0x19
        /*008e*/ 	.short	0x0020


	//----- nvinfo : EIATTR_PARAM_CBANK
	.align		4
        /*0090*/ 	.byte	0x04, 0x0a
        /*0092*/ 	.short	(.L_125 - .L_124)
	.align		4
.L_124:
        /*0094*/ 	.word	index@(.nv.constant0._Z12maxpool_cudaPKfPfiiii)
        /*0098*/ 	.short	0x0380
        /*009a*/ 	.short	0x0020


	//----- nvinfo : EIATTR_SW_WAR
	.align		4
.L_125:
        /*009c*/ 	.byte	0x04, 0x36
        /*009e*/ 	.short	(.L_127 - .L_126)
.L_126:
        /*00a0*/ 	.word	0x00000008
.L_127:


//--------------------- .nv.info._Z4tanhPfi       --------------------------
	.section	.nv.info._Z4tanhPfi,"",@"SHT_CUDA_INFO"
	.sectionflags	@""
	.align	4


	//----- nvinfo : EIATTR_CUDA_API_VERSION
	.align		4
        /*0000*/ 	.byte	0x04, 0x37
        /*0002*/ 	.short	(.L_129 - .L_128)
.L_128:
        /*0004*/ 	.word	0x00000082


	//----- nvinfo : EIATTR_KPARAM_INFO
	.align		4
.L_129:
        /*0008*/ 	.byte	0x04, 0x17
        /*000a*/ 	.short	(.L_131 - .L_130)
.L_130:
        /*000c*/ 	.word	0x00000000
        /*0010*/ 	.short	0x0001
        /*0012*/ 	.short	0x0008
        /*0014*/ 	.byte	0x00, 0xf0, 0x11, 0x00


	//----- nvinfo : EIATTR_KPARAM_INFO
	.align		4
.L_131:
        /*0018*/ 	.byte	0x04, 0x17
        /*001a*/ 	.short	(.L_133 - .L_132)
.L_132:
        /*001c*/ 	.word	0x00000000
        /*0020*/ 	.short	0x0000
        /*0022*/ 	.short	0x0000
        /*0024*/ 	.byte	0x00, 0xf5, 0x21, 0x00


	//----- nvinfo : EIATTR_SPARSE_MMA_MASK
	.align		4
.L_133:
        /*0028*/ 	.byte	0x03, 0x50
        /*002a*/ 	.short	0x0000


	//----- nvinfo : EIATTR_MAXREG_COUNT
	.align		4
        /*002c*/ 	.byte	0x03, 0x1b
        /*002e*/ 	.short	0x00ff


	//----- nvinfo : EIATTR_MERCURY_ISA_VERSION
	.align		4
        /*0030*/ 	.byte	0x03, 0x5f
        /*0032*/ 	.short	0x0101


	//----- nvinfo : EIATTR_VRC_CTA_INIT_COUNT
	.align		4
        /*0034*/ 	.byte	0x02, 0x4a
	.zero		1
	.zero		1


	//----- nvinfo : EIATTR_EXIT_INSTR_OFFSETS
	.align		4
        /*0038*/ 	.byte	0x04, 0x1c
        /*003a*/ 	.short	(.L_135 - .L_134)


	//   ....[0]....
.L_134:
        /*003c*/ 	.word	0x00000070


	//   ....[1]....
        /*0040*/ 	.word	0x000001e0


	//----- nvinfo : EIATTR_CBANK_PARAM_SIZE
	.align		4
.L_135:
        /*0044*/ 	.byte	0x03, 0x19
        /*0046*/ 	.short	0x000c


	//----- nvinfo : EIATTR_PARAM_CBANK
	.align		4
        /*0048*/ 	.byte	0x04, 0x0a
        /*004a*/ 	.short	(.L_137 - .L_136)
	.align		4
.L_136:
        /*004c*/ 	.word	index@(.nv.constant0._Z4tanhPfi)
        /*0050*/ 	.short	0x0380
        /*0052*/ 	.short	0x000c


	//----- nvinfo : EIATTR_SW_WAR
	.align		4
.L_137:
        /*0054*/ 	.byte	0x04, 0x36
        /*0056*/ 	.short	(.L_139 - .L_138)
.L_138:
        /*0058*/ 	.word	0x00000008
.L_139:


//--------------------- .nv.info._Z4reluPfi       --------------------------
	.section	.nv.info._Z4reluPfi,"",@"SHT_CUDA_INFO"
	.sectionflags	@""
	.align	4


	//----- nvinfo : EIATTR_CUDA_API_VERSION
	.align		4
        /*0000*/ 	.byte	0x04, 0x37
        /*0002*/ 	.short	(.L_141 - .L_140)
.L_140:
        /*0004*/ 	.word	0x00000082


	//----- nvinfo : EIATTR_KPARAM_INFO
	.align		4
.L_141:
        /*0008*/ 	.byte	0x04, 0x17
        /*000a*/ 	.short	(.L_143 - .L_142)
.L_142:
        /*000c*/ 	.word	0x00000000
        /*0010*/ 	.short	0x0001
        /*0012*/ 	.short	0x0008
        /*0014*/ 	.byte	0x00, 0xf0, 0x11, 0x00


	//----- nvinfo : EIATTR_KPARAM_INFO
	.align		4
.L_143:
        /*0018*/ 	.byte	0x04, 0x17
        /*001a*/ 	.short	(.L_145 - .L_144)
.L_144:
        /*001c*/ 	.word	0x00000000
        /*0020*/ 	.short	0x0000
        /*0022*/ 	.short	0x0000
        /*0024*/ 	.byte	0x00, 0xf5, 0x21, 0x00


	//----- nvinfo : EIATTR_SPARSE_MMA_MASK
	.align		4
.L_145:
        /*0028*/ 	.byte	0x03, 0x50
        /*002a*/ 	.short	0x0000


	//----- nvinfo : EIATTR_MAXREG_COUNT
	.align		4
        /*002c*/ 	.byte	0x03, 0x1b
        /*002e*/ 	.short	0x00ff


	//----- nvinfo : EIATTR_MERCURY_ISA_VERSION
	.align		4
        /*0030*/ 	.byte	0x03, 0x5f
        /*0032*/ 	.short	0x0101


	//----- nvinfo : EIATTR_VRC_CTA_INIT_COUNT
	.align		4
        /*0034*/ 	.byte	0x02, 0x4a
	.zero		1
	.zero		1


	//----- nvinfo : EIATTR_EXIT_INSTR_OFFSETS
	.align		4
        /*0038*/ 	.byte	0x04, 0x1c
        /*003a*/ 	.short	(.L_147 - .L_146)


	//   ....[0]....
.L_146:
        /*003c*/ 	.word	0x00000070


	//   ....[1]....
        /*0040*/ 	.word	0x000000e0


	//----- nvinfo : EIATTR_CBANK_PARAM_SIZE
	.align		4
.L_147:
        /*0044*/ 	.byte	0x03, 0x19
        /*0046*/ 	.short	0x000c


	//----- nvinfo : EIATTR_PARAM_CBANK
	.align		4
        /*0048*/ 	.byte	0x04, 0x0a
        /*004a*/ 	.short	(.L_149 - .L_148)
	.align		4
.L_148:
        /*004c*/ 	.word	index@(.nv.constant0._Z4reluPfi)
        /*0050*/ 	.short	0x0380
        /*0052*/ 	.short	0x000c


	//----- nvinfo : EIATTR_SW_WAR
	.align		4
.L_149:
        /*0054*/ 	.byte	0x04, 0x36
        /*0056*/ 	.short	(.L_151 - .L_150)
.L_150:
        /*0058*/ 	.word	0x00000008
.L_151:


//--------------------- .nv.info._Z9conv_cudaPKfS0_Pfiiii --------------------------
	.section	.nv.info._Z9conv_cudaPKfS0_Pfiiii,"",@"SHT_CUDA_INFO"
	.sectionflags	@""
	.align	4


	//----- nvinfo : EIATTR_CUDA_API_VERSION
	.align		4
        /*0000*/ 	.byte	0x04, 0x37
        /*0002*/ 	.short	(.L_153 - .L_152)
.L_152:
        /*0004*/ 	.word	0x00000082


	//----- nvinfo : EIATTR_KPARAM_INFO
	.align		4
.L_153:
        /*0008*/ 	.byte	0x04, 0x17
        /*000a*/ 	.short	(.L_155 - .L_154)
.L_154:
        /*000c*/ 	.word	0x00000000
        /*0010*/ 	.short	0x0006
        /*0012*/ 	.short	0x0024
        /*0014*/ 	.byte	0x00, 0xf0, 0x11, 0x00


	//----- nvinfo : EIATTR_KPARAM_INFO
	.align		4
.L_155:
        /*0018*/ 	.byte	0x04, 0x17
        /*001a*/ 	.short	(.L_157 - .L_156)
.L_156:
        /*001c*/ 	.word	0x00000000
        /*0020*/ 	.short	0x0005
        /*0022*/ 	.short	0x0020
        /*0024*/ 	.byte	0x00, 0xf0, 0x11, 0x00


	//----- nvinfo : EIATTR_KPARAM_INFO
	.align		4
.L_157:
        /*0028*/ 	.byte	0x04, 0x17
        /*002a*/ 	.short	(.L_159 - .L_158)
.L_158:
        /*002c*/ 	.word	0x00000000
        /*0030*/ 	.short	0x0004
        /*0032*/ 	.short	0x001c
        /*0034*/ 	.byte	0x00, 0xf0, 0x11, 0x00


	//----- nvinfo : EIATTR_KPARAM_INFO
	.align		4
.L_159:
        /*0038*/ 	.byte	0x04, 0x17
        /*003a*/ 	.short	(.L_161 - .L_160)
.L_160:
        /*003c*/ 	.word	0x00000000
        /*0040*/ 	.short	0x0003
        /*0042*/ 	.short	0x0018
        /*0044*/ 	.byte	0x00, 0xf0, 0x11, 0x00


	//----- nvinfo : EIATTR_KPARAM_INFO
	.align		4
.L_161:
        /*0048*/ 	.byte	0x04, 0x17
        /*004a*/ 	.short	(.L_163 - .L_162)
.L_162:
        /*004c*/ 	.word	0x00000000
        /*0050*/ 	.short	0x0002
        /*0052*/ 	.short	0x0010
        /*0054*/ 	.byte	0x00, 0xf5, 0x21, 0x00


	//----- nvinfo : EIATTR_KPARAM_INFO
	.align		4
.L_163:
        /*0058*/ 	.byte	0x04, 0x17
        /*005a*/ 	.short	(.L_165 - .L_164)
.L_164:
        /*005c*/ 	.word	0x00000000
        /*0060*/ 	.short	0x0001
        /*0062*/ 	.short	0x0008
        /*0064*/ 	.byte	0x00, 0xf5, 0x21, 0x00


	//----- nvinfo : EIATTR_KPARAM_INFO
	.align		4
.L_165:
        /*0068*/ 	.byte	0x04, 0x17
        /*006a*/ 	.short	(.L_167 - .L_166)
.L_166:
        /*006c*/ 	.word	0x00000000
        /*0070*/ 	.short	0x0000
        /*0072*/ 	.short	0x0000
        /*0074*/ 	.byte	0x00, 0xf5, 0x21, 0x00


	//----- nvinfo : EIATTR_SPARSE_MMA_MASK
	.align		4
.L_167:
        /*0078*/ 	.byte	0x03, 0x50
        /*007a*/ 	.short	0x0000


	//----- nvinfo : EIATTR_MAXREG_COUNT
	.align		4
        /*007c*/ 	.byte	0x03, 0x1b
        /*007e*/ 	.short	0x00ff


	//----- nvinfo : EIATTR_MERCURY_ISA_VERSION
	.align		4
        /*0080*/ 	.byte	0x03, 0x5f
        /*0082*/ 	.short	0x0101


	//----- nvinfo : EIATTR_VRC_CTA_INIT_COUNT
	.align		4
        /*0084*/ 	.byte	0x02, 0x4a
	.zero		1
	.zero		1


	//----- nvinfo : EIATTR_EXIT_INSTR_OFFSETS
	.align		4
        /*0088*/ 	.byte	0x04, 0x1c
        /*008a*/ 	.short	(.L_169 - .L_168)


	//   ....[0]....
.L_168:
        /*008c*/ 	.word	0x00000140


	//   ....[1]....
        /*0090*/ 	.word	0x00000bf0


	//----- nvinfo : EIATTR_CRS_STACK_SIZE
	.align		4
.L_169:
        /*0094*/ 	.byte	0x04, 0x1e
        /*0096*/ 	.short	(.L_171 - .L_170)
.L_170:
        /*0098*/ 	.word	0x00000000


	//----- nvinfo : EIATTR_CBANK_PARAM_SIZE
	.align		4
.L_171:
        /*009c*/ 	.byte	0x03, 0x19
        /*009e*/ 	.short	0x0028


	//----- nvinfo : EIATTR_PARAM_CBANK
	.align		4
        /*00a0*/ 	.byte	0x04, 0x0a
        /*00a2*/ 	.short	(.L_173 - .L_172)
	.align		4
.L_172:
        /*00a4*/ 	.word	index@(.nv.constant0._Z9conv_cudaPKfS0_Pfiiii)
        /*00a8*/ 	.short	0x0380
        /*00aa*/ 	.short	0x0028


	//----- nvinfo : EIATTR_SW_WAR
	.align		4
.L_173:
        /*00ac*/ 	.byte	0x04, 0x36
        /*00ae*/ 	.short	(.L_175 - .L_174)
.L_174:
        /*00b0*/ 	.word	0x00000008
.L_175:


//--------------------- .nv.callgraph             --------------------------
	.section	.nv.callgraph,"",@"SHT_CUDA_CALLGRAPH"
	.align	4
	.sectionentsize	8
	.align		4
        /*0000*/ 	.word	0x00000000
	.align		4
        /*0004*/ 	.word	0xffffffff
	.align		4
        /*0008*/ 	.word	0x00000000
	.align		4
        /*000c*/ 	.word	0xfffffffe
	.align		4
        /*0010*/ 	.word	0x00000000
	.align		4
        /*0014*/ 	.word	0xfffffffd
	.align		4
        /*0018*/ 	.word	0x00000000
	.align		4
        /*001c*/ 	.word	0xfffffffc


//--------------------- .text._Z10fconv_cudaPKfS0_Pfiii --------------------------
	.section	.text._Z10fconv_cudaPKfS0_Pfiii,"ax",@progbits
	.align	128
        .global         _Z10fconv_cudaPKfS0_Pfiii
        .type           _Z10fconv_cudaPKfS0_Pfiii,@function
        .size           _Z10fconv_cudaPKfS0_Pfiii,(.L_x_59 - _Z10fconv_cudaPKfS0_Pfiii)
        .other          _Z10fconv_cudaPKfS0_Pfiii,@"STO_CUDA_ENTRY STV_DEFAULT"
_Z10fconv_cudaPKfS0_Pfiii:
.text._Z10fconv_cudaPKfS0_Pfiii:
[----:B------:R-:W-:Y:S01]  /*0000*/  LDC R1, c[0x0][0x37c] ;  /* 0x0000df00ff017b82 */ /* 0x000fe20000000800 */
[----:B------:R-:W0:Y:S07]  /*0010*/  S2R R3, SR_TID.X ;  /* 0x0000000000037919 */ /* 0x000e2e0000002100 */
[----:B------:R-:W0:Y:S01]  /*0020*/  S2UR UR4, SR_CTAID.X ;  /* 0x00000000000479c3 */ /* 0x000e220000002500 */
[----:B------:R-:W1:Y:S07]  /*0030*/  LDCU UR5, c[0x0][0x3a0] ;  /* 0x00007400ff0577ac */ /* 0x000e6e0008000800 */
[----:B------:R-:W0:Y:S08]  /*0040*/  LDC R0, c[0x0][0x360] ;  /* 0x0000d800ff007b82 */ /* 0x000e300000000800 */
[----:B------:R-:W2:Y:S01]  /*0050*/  LDC.64 R4, c[0x0][0x398] ;  /* 0x0000e600ff047b82 */ /* 0x000ea20000000a00 */
[----:B0-----:R-:W-:-:S05]  /*0060*/  IMAD R0, R0, UR4, R3 ;  /* 0x0000000400007c24 */ /* 0x001fca000f8e0203 */
[----:B--2---:R-:W-:Y:S01]  /*0070*/  ISETP.GE.AND P0, PT, R0, R5, PT ;  /* 0x000000050000720c */ /* 0x004fe20003f06270 */
[----:B-1----:R-:W-:-:S04]  /*0080*/  IMAD R7, R4, UR5, RZ ;  /* 0x0000000504077c24 */ /* 0x002fc8000f8e02ff */
[----:B------:R-:W-:-:S08]  /*0090*/  IMAD R7, R7, UR5, RZ ;  /* 0x0000000507077c24 */ /* 0x000fd0000f8e02ff */
[----:B------:R-:W-:Y:S05]  /*00a0*/  @P0 EXIT ;  /* 0x000000000000094d */ /* 0x000fea0003800000 */
[----:B------:R-:W0:Y:S01]  /*00b0*/  LDC.64 R2, c[0x0][0x388] ;  /* 0x0000e200ff027b82 */ /* 0x000e220000000a00 */
[----:B------:R-:W1:Y:S01]  /*00c0*/  LDCU.64 UR8, c[0x0][0x358] ;  /* 0x00006b00ff0877ac */ /* 0x000e620008000a00 */
[C---:B------:R-:W-:Y:S01]  /*00d0*/  ISETP.GE.AND P0, PT, R7.reuse, 0x1, PT ;  /* 0x000000010700780c */ /* 0x040fe20003f06270 */
[----:B------:R-:W-:Y:S02]  /*00e0*/  IMAD R5, R7, R5, R0 ;  /* 0x0000000507057224 */ /* 0x000fe400078e0200 */
[----:B------:R-:W-:Y:S02]  /*00f0*/  HFMA2 R13, -RZ, RZ, 0, 0 ;  /* 0x00000000ff0d7431 */ /* 0x000fe400000001ff */
[----:B0-----:R-:W-:-:S05]  /*0100*/  IMAD.WIDE R2, R5, 0x4, R2 ;  /* 0x0000000405027825 */ /* 0x001fca00078e0202 */
[----:B-1----:R0:W5:Y:S03]  /*0110*/  LDG.E R6, desc[UR8][R2.64] ;  /* 0x0000000802067981 */ /* 0x002166000c1e1900 */
[----:B------:R-:W-:Y:S05]  /*0120*/  @!P0 BRA `(.L_x_0) ;  /* 0x0000000800808947 */ /* 0x000fea0003800000 */
[C---:B------:R-:W-:Y:S01]  /*0130*/  ISETP.GE.U32.AND P1, PT, R7.reuse, 0x10, PT ;  /* 0x000000100700780c */ /* 0x040fe20003f26070 */
[----:B------:R-:W-:Y:S01]  /*0140*/  IMAD R8, R0, R7, RZ ;  /* 0x0000000700087224 */ /* 0x000fe200078e02ff */
[----:B------:R-:W-:Y:S01]  /*0150*/  LOP3.LUT R24, R7, 0xf, RZ, 0xc0, !PT ;  /* 0x0000000f07187812 */ /* 0x000fe200078ec0ff */
[----:B------:R-:W-:Y:S01]  /*0160*/  IMAD.MOV.U32 R9, RZ, RZ, RZ ;  /* 0x000000ffff097224 */ /* 0x000fe200078e00ff */
[----:B------:R-:W-:Y:S02]  /*0170*/  MOV R13, RZ ;  /* 0x000000ff000d7202 */ /* 0x000fe40000000f00 */
[----:B------:R-:W-:Y:S02]  /*0180*/  ISETP.NE.AND P0, PT, R24, RZ, PT ;  /* 0x000000ff1800720c */ /* 0x000fe40003f05270 */
[----:B------:R-:W-:-:S05]  /*0190*/  SHF.R.S32.HI R11, RZ, 0x1f, R8 ;  /* 0x0000001fff0b7819 */ /* 0x000fca0000011408 */
[----:B------:R-:W-:Y:S06]  /*01a0*/  @!P1 BRA `(.L_x_1) ;  /* 0x00000004000c9947 */ /* 0x000fec0003800000 */
[----:B------:R-:W1:Y:S01]  /*01b0*/  LDCU.128 UR4, c[0x0][0x380] ;  /* 0x00007000ff0477ac */ /* 0x000e620008000c00 */
[----:B------:R-:W-:Y:S02]  /*01c0*/  LOP3.LUT R9, R7, 0x7ffffff0, RZ, 0xc0, !PT ;  /* 0x7ffffff007097812 */ /* 0x000fe400078ec0ff */
[----:B------:R-:W-:Y:S02]  /*01d0*/  MOV R13, RZ ;  /* 0x000000ff000d7202 */ /* 0x000fe40000000f00 */
[----:B------:R-:W-:Y:S01]  /*01e0*/  IADD3 R10, PT, PT, -R9, RZ, RZ ;  /* 0x000000ff090a7210 */ /* 0x000fe20007ffe1ff */
[----:B-1----:R-:W-:Y:S01]  /*01f0*/  UIADD3 UR4, UP0, UPT, UR4, 0x20, URZ ;  /* 0x0000002004047890 */ /* 0x002fe2000ff1e0ff */
[----:B0-----:R-:W-:-:S03]  /*0200*/  LEA R2, P1, R8, UR6, 0x2 ;  /* 0x0000000608027c11 */ /* 0x001fc6000f8210ff */
[----:B------:R-:W-:Y:S01]  /*0210*/  UIADD3.X UR5, UPT, UPT, URZ, UR5, URZ, UP0, !UPT ;  /* 0x00000005ff057290 */ /* 0x000fe200087fe4ff */
[----:B------:R-:W-:Y:S01]  /*0220*/  IADD3 R2, P2, PT, R2, 0x20, RZ ;  /* 0x0000002002027810 */ /* 0x000fe20007f5e0ff */
[----:B------:R-:W-:Y:S01]  /*0230*/  IMAD.U32 R4, RZ, RZ, UR4 ;  /* 0x00000004ff047e24 */ /* 0x000fe2000f8e00ff */
[----:B------:R-:W-:-:S03]  /*0240*/  LEA.HI.X R3, R8, UR7, R11, 0x2, P1 ;  /* 0x0000000708037c11 */ /* 0x000fc600088f140b */
[----:B------:R-:W-:Y:S02]  /*0250*/  MOV R5, UR5 ;  /* 0x0000000500057c02 */ /* 0x000fe40008000f00 */
[----:B------:R-:W-:-:S07]  /*0260*/  IADD3.X R3, PT, PT, RZ, R3, RZ, P2, !PT ;  /* 0x00000003ff037210 */ /* 0x000fce00017fe4ff */
.L_x_2:
[----:B------:R-:W2:Y:S04]  /*0270*/  LDG.E R12, desc[UR8][R4.64+-0x20] ;  /* 0xffffe008040c7981 */ /* 0x000ea8000c1e1900 */
[----:B------:R-:W2:Y:S04]  /*0280*/  LDG.E R18, desc[UR8][R2.64+-0x20] ;  /* 0xffffe00802127981 */ /* 0x000ea8000c1e1900 */
[----:B------:R-:W3:Y:S04]  /*0290*/  LDG.E R25, desc[UR8][R4.64+-0x1c] ;  /* 0xffffe40804197981 */ /* 0x000ee8000c1e1900 */
[----:B------:R-:W3:Y:S04]  /*02a0*/  LDG.E R26, desc[UR8][R2.64+-0x1c] ;  /* 0xffffe408021a7981 */ /* 0x000ee8000c1e1900 */
[----:B------:R-:W4:Y:S04]  /*02b0*/  LDG.E R14, desc[UR8][R4.64+-0x18] ;  /* 0xffffe808040e7981 */ /* 0x000f28000c1e1900 */
[----:B------:R-:W4:Y:S04]  /*02c0*/  LDG.E R15, desc[UR8][R2.64+-0x18] ;  /* 0xffffe808020f7981 */ /* 0x000f28000c1e1900 */
[----:B------:R-:W4:Y:S04]  /*02d0*/  LDG.E R16, desc[UR8][R4.64+-0x14] ;  /* 0xffffec0804107981 */ /* 0x000f28000c1e1900 */
[----:B------:R-:W4:Y:S04]  /*02e0*/  LDG.E R17, desc[UR8][R2.64+-0x14] ;  /* 0xffffec0802117981 */ /* 0x000f28000c1e1900 */
[----:B------:R-:W4:Y:S04]  /*02f0*/  LDG.E R22, desc[UR8][R4.64+-0x10] ;  /* 0xfffff00804167981 */ /* 0x000f28000c1e1900 */
[----:B------:R-:W4:Y:S04]  /*0300*/  LDG.E R23, desc[UR8][R2.64+-0x10] ;  /* 0xfffff00802177981 */ /* 0x000f28000c1e1900 */
[----:B------:R-:W4:Y:S04]  /*0310*/  LDG.E R20, desc[UR8][R4.64+-0xc] ;  /* 0xfffff40804147981 */ /* 0x000f28000c1e1900 */
[----:B------:R-:W4:Y:S04]  /*0320*/  LDG.E R21, desc[UR8][R2.64+-0xc] ;  /* 0xfffff40802157981 */ /* 0x000f28000c1e1900 */
[----:B------:R-:W4:Y:S01]  /*0330*/  LDG.E R19, desc[UR8][R2.64+-0x8] ;  /* 0xfffff80802137981 */ /* 0x000f22000c1e1900 */
[----:B--2---:R-:W-:-:S03]  /*0340*/  FFMA R12, R12, R18, R13 ;  /* 0x000000120c0c7223 */ /* 0x004fc6000000000d */
[----:B------:R-:W2:Y:S04]  /*0350*/  LDG.E R18, desc[UR8][R4.64+-0x8] ;  /* 0xfffff80804127981 */ /* 0x000ea8000c1e1900 */
[----:B------:R-:W2:Y:S01]  /*0360*/  LDG.E R13, desc[UR8][R2.64+-0x4] ;  /* 0xfffffc08020d7981 */ /* 0x000ea2000c1e1900 */
[----:B---3--:R-:W-:-:S03]  /*0370*/  FFMA R25, R25, R26, R12 ;  /* 0x0000001a19197223 */ /* 0x008fc6000000000c */
[----:B------:R-:W3:Y:S01]  /*0380*/  LDG.E R12, desc[UR8][R4.64+-0x4] ;  /* 0xfffffc08040c7981 */ /* 0x000ee2000c1e1900 */
[----:B----4-:R-:W-:-:S03]  /*0390*/  FFMA R25, R14, R15, R25 ;  /* 0x0000000f0e197223 */ /* 0x010fc60000000019 */
[----:B------:R-:W4:Y:S04]  /*03a0*/  LDG.E R14, desc[UR8][R4.64] ;  /* 0x00000008040e7981 */ /* 0x000f28000c1e1900 */
[----:B------:R-:W4:Y:S01]  /*03b0*/  LDG.E R15, desc[UR8][R2.64] ;  /* 0x00000008020f7981 */ /* 0x000f22000c1e1900 */
[----:B------:R-:W-:-:S03]  /*03c0*/  FFMA R25, R16, R17, R25 ;  /* 0x0000001110197223 */ /* 0x000fc60000000019 */
        /* <DEDUP_REMOVED lines=8> */
[----:B--2---:R-:W-:-:S03]  /*0450*/  FFMA R25, R18, R19, R25 ;  /* 0x0000001312197223 */ /* 0x004fc60000000019 */
[----:B------:R-:W2:Y:S04]  /*0460*/  LDG.E R18, desc[UR8][R4.64+0x10] ;  /* 0x0000100804127981 */ /* 0x000ea8000c1e1900 */
[----:B------:R-:W2:Y:S01]  /*0470*/  LDG.E R19, desc[UR8][R2.64+0x10] ;  /* 0x0000100802137981 */ /* 0x000ea2000c1e1900 */
[----:B---3--:R-:W-:-:S03]  /*0480*/  FFMA R25, R12, R13, R25 ;  /* 0x0000000d0c197223 */ /* 0x008fc60000000019 */
[----:B------:R-:W3:Y:S04]  /*0490*/  LDG.E R12, desc[UR8][R4.64+0x14] ;  /* 0x00001408040c7981 */ /* 0x000ee8000c1e1900 */
[----:B------:R-:W3:Y:S01]  /*04a0*/  LDG.E R13, desc[UR8][R2.64+0x14] ;  /* 0x00001408020d7981 */ /* 0x000ee2000c1e1900 */
[----:B----4-:R-:W-:-:S03]  /*04b0*/  FFMA R25, R14, R15, R25 ;  /* 0x0000000f0e197223 */ /* 0x010fc60000000019 */
[----:B------:R-:W4:Y:S04]  /*04c0*/  LDG.E R14, desc[UR8][R4.64+0x18] ;  /* 0x00001808040e7981 */ /* 0x000f28000c1e1900 */
[----:B------:R-:W4:Y:S01]  /*04d0*/  LDG.E R15, desc[UR8][R2.64+0x18] ;  /* 0x00001808020f7981 */ /* 0x000f22000c1e1900 */
[----:B------:R-:W-:-:S03]  /*04e0*/  FFMA R26, R16, R17, R25 ;  /* 0x00000011101a7223 */ /* 0x000fc60000000019 */
[----:B------:R0:W4:Y:S04]  /*04f0*/  LDG.E R16, desc[UR8][R4.64+0x1c] ;  /* 0x00001c0804107981 */ /* 0x000128000c1e1900 */
[----:B------:R1:W4:Y:S01]  /*0500*/  LDG.E R17, desc[UR8][R2.64+0x1c] ;  /* 0x00001c0802117981 */ /* 0x000322000c1e1900 */
[----:B------:R-:W-:Y:S02]  /*0510*/  VIADD R10, R10, 0x10 ;  /* 0x000000100a0a7836 */ /* 0x000fe40000000000 */
[----:B------:R-:W-:-:S03]  /*0520*/  FFMA R23, R23, R22, R26 ;  /* 0x0000001617177223 */ /* 0x000fc6000000001a */
[----:B------:R-:W-:Y:S01]  /*0530*/  ISETP.NE.AND P1, PT, R10, RZ, PT ;  /* 0x000000ff0a00720c */ /* 0x000fe20003f25270 */
[----:B------:R-:W-:Y:S01]  /*0540*/  FFMA R21, R20, R21, R23 ;  /* 0x0000001514157223 */ /* 0x000fe20000000017 */
[----:B0-----:R-:W-:Y:S02]  /*0550*/  IADD3 R4, P2, PT, R4, 0x40, RZ ;  /* 0x0000004004047810 */ /* 0x001fe40007f5e0ff */
[----:B-1----:R-:W-:Y:S02]  /*0560*/  IADD3 R2, P3, PT, R2, 0x40, RZ ;  /* 0x0000004002027810 */ /* 0x002fe40007f7e0ff */
[----:B------:R-:W-:Y:S02]  /*0570*/  IADD3.X R5, PT, PT, RZ, R5, RZ, P2, !PT ;  /* 0x00000005ff057210 */ /* 0x000fe400017fe4ff */
[----:B------:R-:W-:Y:S01]  /*0580*/  IADD3.X R3, PT, PT, RZ, R3, RZ, P3, !PT ;  /* 0x00000003ff037210 */ /* 0x000fe20001ffe4ff */
[----:B--2---:R-:W-:-:S04]  /*0590*/  FFMA R19, R18, R19, R21 ;  /* 0x0000001312137223 */ /* 0x004fc80000000015 */
[----:B---3--:R-:W-:-:S04]  /*05a0*/  FFMA R13, R12, R13, R19 ;  /* 0x0000000d0c0d7223 */ /* 0x008fc80000000013 */
[----:B----4-:R-:W-:-:S04]  /*05b0*/  FFMA R13, R14, R15, R13 ;  /* 0x0000000f0e0d7223 */ /* 0x010fc8000000000d */
[----:B------:R-:W-:Y:S01]  /*05c0*/  FFMA R13, R16, R17, R13 ;  /* 0x00000011100d7223 */ /* 0x000fe2000000000d */
[----:B------:R-:W-:Y:S06]  /*05d0*/  @P1 BRA `(.L_x_2) ;  /* 0xfffffffc00241947 */ /* 0x000fec000383ffff */
.L_x_1:
[----:B------:R-:W-:Y:S05]  /*05e0*/  @!P0 BRA `(.L_x_0) ;  /* 0x0000000400508947 */ /* 0x000fea0003800000 */
[----:B------:R-:W-:Y:S02]  /*05f0*/  ISETP.GE.U32.AND P0, PT, R24, 0x8, PT ;  /* 0x000000081800780c */ /* 0x000fe40003f06070 */
[----:B------:R-:W-:-:S04]  /*0600*/  LOP3.LUT R26, R7, 0x7, RZ, 0xc0, !PT ;  /* 0x00000007071a7812 */ /* 0x000fc800078ec0ff */
[----:B------:R-:W-:-:S07]  /*0610*/  ISETP.NE.AND P1, PT, R26, RZ, PT ;  /* 0x000000ff1a00720c */ /* 0x000fce0003f25270 */
[----:B------:R-:W-:Y:S06]  /*0620*/  @!P0 BRA `(.L_x_3) ;  /* 0x0000000000808947 */ /* 0x000fec0003800000 */
[----:B0-----:R-:W0:Y:S01]  /*0630*/  LDC.64 R2, c[0x0][0x380] ;  /* 0x0000e000ff027b82 */ /* 0x001e220000000a00 */
[----:B------:R-:W1:Y:S01]  /*0640*/  LDCU.64 UR4, c[0x0][0x388] ;  /* 0x00007100ff0477ac */ /* 0x000e620008000a00 */
[----:B------:R-:W-:-:S05]  /*0650*/  IADD3 R5, P0, PT, R8, R9, RZ ;  /* 0x0000000908057210 */ /* 0x000fca0007f1e0ff */
[----:B------:R-:W-:Y:S01]  /*0660*/  IMAD.X R10, RZ, RZ, R11, P0 ;  /* 0x000000ffff0a7224 */ /* 0x000fe200000e060b */
[----:B-1----:R-:W-:-:S04]  /*0670*/  LEA R4, P0, R5, UR4, 0x2 ;  /* 0x0000000405047c11 */ /* 0x002fc8000f8010ff */
[----:B------:R-:W-:Y:S01]  /*0680*/  LEA.HI.X R5, R5, UR5, R10, 0x2, P0 ;  /* 0x0000000505057c11 */ /* 0x000fe200080f140a */
[----:B0-----:R-:W-:-:S04]  /*0690*/  IMAD.WIDE.U32 R2, R9, 0x4, R2 ;  /* 0x0000000409027825 */ /* 0x001fc800078e0002 */
        /* <DEDUP_REMOVED lines=16> */
[----:B------:R-:W-:Y:S01]  /*07a0*/  IADD3 R9, PT, PT, R9, 0x8, RZ ;  /* 0x0000000809097810 */ /* 0x000fe20007ffe0ff */
[----:B--2---:R-:W-:-:S04]  /*07b0*/  FFMA R22, R22, R24, R13 ;  /* 0x0000001816167223 */ /* 0x004fc8000000000d */
[----:B---3--:R-:W-:-:S04]  /*07c0*/  FFMA R27, R27, R28, R22 ;  /* 0x0000001c1b1b7223 */ /* 0x008fc80000000016 */
[----:B----4-:R-:W-:-:S04]  /*07d0*/  FFMA R21, R18, R21, R27 ;  /* 0x0000001512157223 */ /* 0x010fc8000000001b */
[----:B------:R-:W-:-:S04]  /*07e0*/  FFMA R19, R16, R19, R21 ;  /* 0x0000001310137223 */ /* 0x000fc80000000015 */
[----:B------:R-:W-:-:S04]  /*07f0*/  FFMA R17, R14, R17, R19 ;  /* 0x000000110e117223 */ /* 0x000fc80000000013 */
[----:B------:R-:W-:-:S04]  /*0800*/  FFMA R12, R12, R15, R17 ;  /* 0x0000000f0c0c7223 */ /* 0x000fc80000000011 */
[----:B------:R-:W-:-:S04]  /*0810*/  FFMA R10, R23, R10, R12 ;  /* 0x0000000a170a7223 */ /* 0x000fc8000000000c */
[----:B------:R-:W-:-:S07]  /*0820*/  FFMA R13, R25, R20, R10 ;  /* 0x00000014190d7223 */ /* 0x000fce000000000a */
.L_x_3:
[----:B------:R-:W-:Y:S05]  /*0830*/  @!P1 BRA `(.L_x_0) ;  /* 0x0000000000bc9947 */ /* 0x000fea0003800000 */
[----:B------:R-:W-:Y:S02]  /*0840*/  ISETP.GE.U32.AND P0, PT, R26, 0x4, PT ;  /* 0x000000041a00780c */ /* 0x000fe40003f06070 */
[----:B------:R-:W-:-:S04]  /*0850*/  LOP3.LUT R7, R7, 0x3, RZ, 0xc0, !PT ;  /* 0x0000000307077812 */ /* 0x000fc800078ec0ff */
[----:B------:R-:W-:-:S07]  /*0860*/  ISETP.NE.AND P1, PT, R7, RZ, PT ;  /* 0x000000ff0700720c */ /* 0x000fce0003f25270 */
[----:B------:R-:W-:Y:S06]  /*0870*/  @!P0 BRA `(.L_x_4) ;  /* 0x0000000000508947 */ /* 0x000fec0003800000 */
[----:B------:R-:W1:Y:S01]  /*0880*/  LDC.64 R4, c[0x0][0x380] ;  /* 0x0000e000ff047b82 */ /* 0x000e620000000a00 */
[----:B------:R-:W2:Y:S01]  /*0890*/  LDCU.64 UR4, c[0x0][0x388] ;  /* 0x00007100ff0477ac */ /* 0x000ea20008000a00 */
[----:B0-----:R-:W-:-:S04]  /*08a0*/  IADD3 R3, P0, PT, R8, R9, RZ ;  /* 0x0000000908037210 */ /* 0x001fc80007f1e0ff */
[----:B------:R-:W-:Y:S02]  /*08b0*/  IADD3.X R10, PT, PT, RZ, R11, RZ, P0, !PT ;  /* 0x0000000bff0a7210 */ /* 0x000fe400007fe4ff */
[----:B--2---:R-:W-:-:S04]  /*08c0*/  LEA R2, P0, R3, UR4, 0x2 ;  /* 0x0000000403027c11 */ /* 0x004fc8000f8010ff */
[----:B------:R-:W-:Y:S01]  /*08d0*/  LEA.HI.X R3, R3, UR5, R10, 0x2, P0 ;  /* 0x0000000503037c11 */ /* 0x000fe200080f140a */
[----:B-1----:R-:W-:-:S04]  /*08e0*/  IMAD.WIDE.U32 R4, R9, 0x4, R4 ;  /* 0x0000000409047825 */ /* 0x002fc800078e0004 */
[----:B------:R-:W2:Y:S04]  /*08f0*/  LDG.E R12, desc[UR8][R2.64] ;  /* 0x00000008020c7981 */ /* 0x000ea8000c1e1900 */
[----:B------:R-:W2:Y:S04]  /*0900*/  LDG.E R10, desc[UR8][R4.64] ;  /* 0x00000008040a7981 */ /* 0x000ea8000c1e1900 */
[----:B------:R-:W3:Y:S04]  /*0910*/  LDG.E R15, desc[UR8][R4.64+0x4] ;  /* 0x00000408040f7981 */ /* 0x000ee8000c1e1900 */
[----:B------:R-:W3:Y:S04]  /*0920*/  LDG.E R14, desc[UR8][R2.64+0x4] ;  /* 0x00000408020e7981 */ /* 0x000ee8000c1e1900 */
[----:B------:R-:W4:Y:S04]  /*0930*/  LDG.E R17, desc[UR8][R4.64+0x8] ;  /* 0x0000080804117981 */ /* 0x000f28000c1e1900 */
[----:B------:R-:W4:Y:S04]  /*0940*/  LDG.E R16, desc[UR8][R2.64+0x8] ;  /* 0x0000080802107981 */ /* 0x000f28000c1e1900 */
[----:B------:R-:W4:Y:S04]  /*0950*/  LDG.E R18, desc[UR8][R2.64+0xc] ;  /* 0x00000c0802127981 */ /* 0x000f28000c1e1900 */
[----:B------:R-:W4:Y:S01]  /*0960*/  LDG.E R19, desc[UR8][R4.64+0xc] ;  /* 0x00000c0804137981 */ /* 0x000f22000c1e1900 */
[----:B------:R-:W-:-:S02]  /*0970*/  VIADD R9, R9, 0x4 ;  /* 0x0000000409097836 */ /* 0x000fc40000000000 */
[----:B--2---:R-:W-:-:S04]  /*0980*/  FFMA R10, R10, R12, R13 ;  /* 0x0000000c0a0a7223 */ /* 0x004fc8000000000d */
[----:B---3--:R-:W-:-:S04]  /*0990*/  FFMA R10, R15, R14, R10 ;  /* 0x0000000e0f0a7223 */ /* 0x008fc8000000000a */
[----:B----4-:R-:W-:-:S04]  /*09a0*/  FFMA R10, R17, R16, R10 ;  /* 0x00000010110a7223 */ /* 0x010fc8000000000a */
[----:B------:R-:W-:-:S07]  /*09b0*/  FFMA R13, R19, R18, R10 ;  /* 0x00000012130d7223 */ /* 0x000fce000000000a */
.L_x_4:
[----:B------:R-:W-:Y:S05]  /*09c0*/  @!P1 BRA `(.L_x_0) ;  /* 0x0000000000589947 */ /* 0x000fea0003800000 */
[----:B0-----:R-:W0:Y:S01]  /*09d0*/  LDC.64 R2, c[0x0][0x380] ;  /* 0x0000e000ff027b82 */ /* 0x001e220000000a00 */
[----:B------:R-:W1:Y:S01]  /*09e0*/  LDCU.64 UR4, c[0x0][0x388] ;  /* 0x00007100ff0477ac */ /* 0x000e620008000a00 */
[----:B------:R-:W-:Y:S01]  /*09f0*/  IADD3 R8, P0, PT, R8, R9, RZ ;  /* 0x0000000908087210 */ /* 0x000fe20007f1e0ff */
[----:B------:R-:W-:-:S03]  /*0a00*/  IMAD.MOV R7, RZ, RZ, -R7 ;  /* 0x000000ffff077224 */ /* 0x000fc600078e0a07 */
[----:B------:R-:W-:Y:S01]  /*0a10*/  IADD3.X R11, PT, PT, RZ, R11, RZ, P0, !PT ;  /* 0x0000000bff0b7210 */ /* 0x000fe200007fe4ff */
[----:B0-----:R-:W-:Y:S01]  /*0a20*/  IMAD.WIDE.U32 R2, R9, 0x4, R2 ;  /* 0x0000000409027825 */ /* 0x001fe200078e0002 */
[----:B-1----:R-:W-:-:S04]  /*0a30*/  LEA R9, P0, R8, UR4, 0x2 ;  /* 0x0000000408097c11 */ /* 0x002fc8000f8010ff */
[----:B------:R-:W-:Y:S02]  /*0a40*/  LEA.HI.X R10, R8, UR5, R11, 0x2, P0 ;  /* 0x00000005080a7c11 */ /* 0x000fe400080f140b */
[----:B------:R-:W-:-:S07]  /*0a50*/  MOV R8, R2 ;  /* 0x0000000200087202 */ /* 0x000fce0000000f00 */
.L_x_5:
[----:B------:R-:W-:Y:S01]  /*0a60*/  MOV R2, R8 ;  /* 0x0000000800027202 */ /* 0x000fe20000000f00 */
[----:B------:R-:W-:Y:S01]  /*0a70*/  IMAD.MOV.U32 R5, RZ, RZ, R10 ;  /* 0x000000ffff057224 */ /* 0x000fe200078e000a */
[----:B------:R-:W-:-:S04]  /*0a80*/  MOV R4, R9 ;  /* 0x0000000900047202 */ /* 0x000fc80000000f00 */
[----:B------:R0:W2:Y:S04]  /*0a90*/  LDG.E R2, desc[UR8][R2.64] ;  /* 0x0000000802027981 */ /* 0x0000a8000c1e1900 */
[----:B------:R-:W2:Y:S01]  /*0aa0*/  LDG.E R4, desc[UR8][R4.64] ;  /* 0x0000000804047981 */ /* 0x000ea2000c1e1900 */
[----:B------:R-:W-:Y:S02]  /*0ab0*/  IADD3 R7, PT, PT, R7, 0x1, RZ ;  /* 0x0000000107077810 */ /* 0x000fe40007ffe0ff */
[----:B------:R-:W-:Y:S02]  /*0ac0*/  IADD3 R9, P1, PT, R9, 0x4, RZ ;  /* 0x0000000409097810 */ /* 0x000fe40007f3e0ff */
[----:B------:R-:W-:Y:S02]  /*0ad0*/  ISETP.NE.AND P0, PT, R7, RZ, PT ;  /* 0x000000ff0700720c */ /* 0x000fe40003f05270 */
[----:B------:R-:W-:-:S02]  /*0ae0*/  IADD3 R8, P2, PT, R8, 0x4, RZ ;  /* 0x0000000408087810 */ /* 0x000fc40007f5e0ff */
[----:B------:R-:W-:Y:S02]  /*0af0*/  IADD3.X R10, PT, PT, RZ, R10, RZ, P1, !PT ;  /* 0x0000000aff0a7210 */ /* 0x000fe40000ffe4ff */
[----:B0-----:R-:W-:Y:S01]  /*0b00*/  IADD3.X R3, PT, PT, RZ, R3, RZ, P2, !PT ;  /* 0x00000003ff037210 */ /* 0x001fe200017fe4ff */
[----:B--2---:R-:W-:-:S06]  /*0b10*/  FFMA R13, R2, R4, R13 ;  /* 0x00000004020d7223 */ /* 0x004fcc000000000d */
[----:B------:R-:W-:Y:S05]  /*0b20*/  @P0 BRA `(.L_x_5) ;  /* 0xfffffffc00cc0947 */ /* 0x000fea000383ffff */
.L_x_0:
[----:B0-----:R-:W0:Y:S01]  /*0b30*/  LDC.64 R2, c[0x0][0x390] ;  /* 0x0000e400ff027b82 */ /* 0x001e220000000a00 */
[----:B-----5:R-:W-:Y:S01]  /*0b40*/  FADD R13, R6, R13 ;  /* 0x0000000d060d7221 */ /* 0x020fe20000000000 */
[----:B0-----:R-:W-:-:S05]  /*0b50*/  IMAD.WIDE R2, R0, 0x4, R2 ;  /* 0x0000000400027825 */ /* 0x001fca00078e0202 */
[----:B------:R-:W-:Y:S01]  /*0b60*/  STG.E desc[UR8][R2.64], R13 ;  /* 0x0000000d02007986 */ /* 0x000fe2000c101908 */
[----:B------:R-:W-:Y:S05]  /*0b70*/  EXIT ;  /* 0x000000000000794d */ /* 0x000fea0003800000 */
.L_x_6:
[----:B------:R-:W-:-:S00]  /*0b80*/  BRA `(.L_x_6) ;  /* 0xfffffffc00fc7947 */ /* 0x000fc0000383ffff */
[----:B------:R-:W-:-:S00]  /*0b90*/  NOP ;  /* 0x0000000000007918 */ /* 0x000fc00000000000 */
        /* <DEDUP_REMOVED lines=14> */
.L_x_59:


//--------------------- .text._Z11fconv_cudaRPKfS0_Pfiii --------------------------
	.section	.text._Z11fconv_cudaRPKfS0_Pfiii,"ax",@progbits
	.align	128
        .global         _Z11fconv_cudaRPKfS0_Pfiii
        .type           _Z11fconv_cudaRPKfS0_Pfiii,@function
        .size           _Z11fconv_cudaRPKfS0_Pfiii,(.L_x_60 - _Z11fconv_cudaRPKfS0_Pfiii)
        .other          _Z11fconv_cudaRPKfS0_Pfiii,@"STO_CUDA_ENTRY STV_DEFAULT"
_Z11fconv_cudaRPKfS0_Pfiii:
.text._Z11fconv_cudaRPKfS0_Pfiii:
        /* <DEDUP_REMOVED lines=29> */
[----:B------:R-:W-:-:S03]  /*01d0*/  MOV R13, RZ ;  /* 0x000000ff000d7202 */ /* 0x000fc60000000f00 */
[----:B------:R-:W-:Y:S01]  /*01e0*/  IMAD.MOV R10, RZ, RZ, -R9 ;  /* 0x000000ffff0a7224 */ /* 0x000fe200078e0a09 */
[----:B-1----:R-:W-:Y:S01]  /*01f0*/  UIADD3 UR4, UP0, UPT, UR4, 0x20, URZ ;  /* 0x0000002004047890 */ /* 0x002fe2000ff1e0ff */
[----:B0-----:R-:W-:-:S03]  /*0200*/  LEA R2, P1, R8, UR6, 0x2 ;  /* 0x0000000608027c11 */ /* 0x001fc6000f8210ff */
[----:B------:R-:W-:Y:S01]  /*0210*/  UIADD3.X UR5, UPT, UPT, URZ, UR5, URZ, UP0, !UPT ;  /* 0x00000005ff057290 */ /* 0x000fe200087fe4ff */
[----:B------:R-:W-:Y:S02]  /*0220*/  IADD3 R2, P2, PT, R2, 0x20, RZ ;  /* 0x0000002002027810 */ /* 0x000fe40007f5e0ff */
[----:B------:R-:W-:Y:S02]  /*0230*/  LEA.HI.X R3, R8, UR7, R11, 0x2, P1 ;  /* 0x0000000708037c11 */ /* 0x000fe400088f140b */
[----:B------:R-:W-:Y:S02]  /*0240*/  MOV R4, UR4 ;  /* 0x0000000400047c02 */ /* 0x000fe40008000f00 */
[----:B------:R-:W-:Y:S01]  /*0250*/  MOV R5, UR5 ;  /* 0x0000000500057c02 */ /* 0x000fe20008000f00 */
[----:B------:R-:W-:-:S07]  /*0260*/  IMAD.X R3, RZ, RZ, R3, P2 ;  /* 0x000000ffff037224 */ /* 0x000fce00010e0603 */
.L_x_9:
        /* <DEDUP_REMOVED lines=42> */
[----:B------:R-:W-:Y:S01]  /*0510*/  IADD3 R10, PT, PT, R10, 0x10, RZ ;  /* 0x000000100a0a7810 */ /* 0x000fe20007ffe0ff */
[----:B------:R-:W-:-:S03]  /*0520*/  FFMA R23, R23, R22, R26 ;  /* 0x0000001617177223 */ /* 0x000fc6000000001a */
[----:B------:R-:W-:Y:S01]  /*0530*/  ISETP.NE.AND P1, PT, R10, RZ, PT ;  /* 0x000000ff0a00720c */ /* 0x000fe20003f25270 */
[----:B------:R-:W-:Y:S01]  /*0540*/  FFMA R21, R20, R21, R23 ;  /* 0x0000001514157223 */ /* 0x000fe20000000017 */
[----:B0-----:R-:W-:Y:S02]  /*0550*/  IADD3 R4, P2, PT, R4, 0x40, RZ ;  /* 0x0000004004047810 */ /* 0x001fe40007f5e0ff */
[----:B-1----:R-:W-:-:S03]  /*0560*/  IADD3 R2, P3, PT, R2, 0x40, RZ ;  /* 0x0000004002027810 */ /* 0x002fc60007f7e0ff */
[----:B------:R-:W-:Y:S01]  /*0570*/  IMAD.X R5, RZ, RZ, R5, P2 ;  /* 0x000000ffff057224 */ /* 0x000fe200010e0605 */
[----:B------:R-:W-:Y:S01]  /*0580*/  IADD3.X R3, PT, PT, RZ, R3, RZ, P3, !PT ;  /* 0x00000003ff037210 */ /* 0x000fe20001ffe4ff */
[----:B--2---:R-:W-:-:S04]  /*0590*/  FFMA R19, R18, R19, R21 ;  /* 0x0000001312137223 */ /* 0x004fc80000000015 */
[----:B---3--:R-:W-:-:S04]  /*05a0*/  FFMA R13, R12, R13, R19 ;  /* 0x0000000d0c0d7223 */ /* 0x008fc80000000013 */
[----:B----4-:R-:W-:-:S04]  /*05b0*/  FFMA R13, R14, R15, R13 ;  /* 0x0000000f0e0d7223 */ /* 0x010fc8000000000d */
[----:B------:R-:W-:Y:S01]  /*05c0*/  FFMA R13, R16, R17, R13 ;  /* 0x00000011100d7223 */ /* 0x000fe2000000000d */
[----:B------:R-:W-:Y:S06]  /*05d0*/  @P1 BRA `(.L_x_9) ;  /* 0xfffffffc00241947 */ /* 0x000fec000383ffff */
.L_x_8:
[----:B------:R-:W-:Y:S05]  /*05e0*/  @!P0 BRA `(.L_x_7) ;  /* 0x0000000400508947 */ /* 0x000fea0003800000 */
[----:B------:R-:W-:Y:S02]  /*05f0*/  ISETP.GE.U32.AND P0, PT, R24, 0x8, PT ;  /* 0x000000081800780c */ /* 0x000fe40003f06070 */
[----:B------:R-:W-:-:S04]  /*0600*/  LOP3.LUT R26, R7, 0x7, RZ, 0xc0, !PT ;  /* 0x00000007071a7812 */ /* 0x000fc800078ec0ff */
[----:B------:R-:W-:-:S07]  /*0610*/  ISETP.NE.AND P1, PT, R26, RZ, PT ;  /* 0x000000ff1a00720c */ /* 0x000fce0003f25270 */
[----:B------:R-:W-:Y:S06]  /*0620*/  @!P0 BRA `(.L_x_10) ;  /* 0x0000000000808947 */ /* 0x000fec0003800000 */
[----:B0-----:R-:W0:Y:S01]  /*0630*/  LDC.64 R2, c[0x0][0x380] ;  /* 0x0000e000ff027b82 */ /* 0x001e220000000a00 */
[----:B------:R-:W1:Y:S01]  /*0640*/  LDCU.64 UR4, c[0x0][0x388] ;  /* 0x00007100ff0477ac */ /* 0x000e620008000a00 */
[----:B------:R-:W-:-:S04]  /*0650*/  IADD3 R5, P0, PT, R8, R9, RZ ;  /* 0x0000000908057210 */ /* 0x000fc80007f1e0ff */
[----:B------:R-:W-:Y:S02]  /*0660*/  IADD3.X R10, PT, PT, RZ, R11, RZ, P0, !PT ;  /* 0x0000000bff0a7210 */ /* 0x000fe400007fe4ff */
        /* <DEDUP_REMOVED lines=28> */
.L_x_10:
        /* <DEDUP_REMOVED lines=24> */
[----:B------:R-:W-:-:S07]  /*09b0*/  FFMA R13, R19, R18, R10 ;  /* 0x00000012130d7223 */ /* 0x000fce000000000a */
.L_x_11:
[----:B------:R-:W-:Y:S05]  /*09c0*/  @!P1 BRA `(.L_x_7) ;  /* 0x0000000000589947 */ /* 0x000fea0003800000 */
[----:B0-----:R-:W0:Y:S01]  /*09d0*/  LDC.64 R2, c[0x0][0x380] ;  /* 0x0000e000ff027b82 */ /* 0x001e220000000a00 */
[----:B------:R-:W1:Y:S01]  /*09e0*/  LDCU.64 UR4, c[0x0][0x388] ;  /* 0x00007100ff0477ac */ /* 0x000e620008000a00 */
[----:B------:R-:W-:Y:S02]  /*09f0*/  IADD3 R8, P0, PT, R8, R9, RZ ;  /* 0x0000000908087210 */ /* 0x000fe40007f1e0ff */
[----:B------:R-:W-:-:S03]  /*0a00*/  IADD3 R7, PT, PT, -R7, RZ, RZ ;  /* 0x000000ff07077210 */ /* 0x000fc60007ffe1ff */
[----:B------:R-:W-:Y:S02]  /*0a10*/  IMAD.X R11, RZ, RZ, R11, P0 ;  /* 0x000000ffff0b7224 */ /* 0x000fe400000e060b */
[----:B0-----:R-:W-:Y:S01]  /*0a20*/  IMAD.WIDE.U32 R2, R9, 0x4, R2 ;  /* 0x0000000409027825 */ /* 0x001fe200078e0002 */
[----:B-1----:R-:W-:-:S04]  /*0a30*/  LEA R9, P0, R8, UR4, 0x2 ;  /* 0x0000000408097c11 */ /* 0x002fc8000f8010ff */
[----:B------:R-:W-:Y:S02]  /*0a40*/  LEA.HI.X R10, R8, UR5, R11, 0x2, P0 ;  /* 0x00000005080a7c11 */ /* 0x000fe400080f140b */
[----:B------:R-:W-:-:S07]  /*0a50*/  MOV R8, R2 ;  /* 0x0000000200087202 */ /* 0x000fce0000000f00 */
.L_x_12:
[----:B------:R-:W-:Y:S01]  /*0a60*/  IMAD.MOV.U32 R2, RZ, RZ, R8 ;  /* 0x000000ffff027224 */ /* 0x000fe200078e0008 */
[----:B------:R-:W-:Y:S02]  /*0a70*/  MOV R4, R9 ;  /* 0x0000000900047202 */ /* 0x000fe40000000f00 */
[----:B------:R-:W-:-:S03]  /*0a80*/  MOV R5, R10 ;  /* 0x0000000a00057202 */ /* 0x000fc60000000f00 */
[----:B------:R0:W2:Y:S04]  /*0a90*/  LDG.E R2, desc[UR8][R2.64] ;  /* 0x0000000802027981 */ /* 0x0000a8000c1e1900 */
[----:B------:R-:W2:Y:S01]  /*0aa0*/  LDG.E R4, desc[UR8][R4.64] ;  /* 0x0000000804047981 */ /* 0x000ea2000c1e1900 */
[----:B------:R-:W-:Y:S01]  /*0ab0*/  VIADD R7, R7, 0x1 ;  /* 0x0000000107077836 */ /* 0x000fe20000000000 */
[----:B------:R-:W-:Y:S02]  /*0ac0*/  IADD3 R9, P1, PT, R9, 0x4, RZ ;  /* 0x0000000409097810 */ /* 0x000fe40007f3e0ff */
[----:B------:R-:W-:Y:S02]  /*0ad0*/  IADD3 R8, P2, PT, R8, 0x4, RZ ;  /* 0x0000000408087810 */ /* 0x000fe40007f5e0ff */
[----:B------:R-:W-:-:S02]  /*0ae0*/  ISETP.NE.AND P0, PT, R7, RZ, PT ;  /* 0x000000ff0700720c */ /* 0x000fc40003f05270 */
[----:B------:R-:W-:Y:S02]  /*0af0*/  IADD3.X R10, PT, PT, RZ, R10, RZ, P1, !PT ;  /* 0x0000000aff0a7210 */ /* 0x000fe40000ffe4ff */
[----:B0-----:R-:W-:Y:S01]  /*0b00*/  IADD3.X R3, PT, PT, RZ, R3, RZ, P2, !PT ;  /* 0x00000003ff037210 */ /* 0x001fe200017fe4ff */
[----:B--2---:R-:W-:-:S08]  /*0b10*/  FFMA R13, R2, R4, R13 ;  /* 0x00000004020d7223 */ /* 0x004fd0000000000d */
[----:B------:R-:W-:Y:S05]  /*0b20*/  @P0 BRA `(.L_x_12) ;  /* 0xfffffffc00cc0947 */ /* 0x000fea000383ffff */
.L_x_7:
[----:B0-----:R-:W0:Y:S01]  /*0b30*/  LDC.64 R2, c[0x0][0x390] ;  /* 0x0000e400ff027b82 */ /* 0x001e220000000a00 */
[----:B-----5:R-:W-:-:S05]  /*0b40*/  FADD R6, R6, R13 ;  /* 0x0000000d06067221 */ /* 0x020fca0000000000 */
[----:B------:R-:W-:Y:S01]  /*0b50*/  FMNMX R5, RZ, R6, !PT ;  /* 0x00000006ff057209 */ /* 0x000fe20007800000 */
[----:B0-----:R-:W-:-:S05]  /*0b60*/  IMAD.WIDE R2, R0, 0x4, R2 ;  /* 0x0000000400027825 */ /* 0x001fca00078e0202 */
[----:B------:R-:W-:Y:S01]  /*0b70*/  STG.E desc[UR8][R2.64], R5 ;  /* 0x0000000502007986 */ /* 0x000fe2000c101908 */
[----:B------:R-:W-:Y:S05]  /*0b80*/  EXIT ;  /* 0x000000000000794d */ /* 0x000fea0003800000 */
.L_x_13:
        /* <DEDUP_REMOVED lines=15> */
.L_x_60:


//--------------------- .text._Z12avgpool_cudaPKfPfiiii --------------------------
	.section	.text._Z12avgpool_cudaPKfPfiiii,"ax",@progbits
	.align	128
        .global         _Z12avgpool_cudaPKfPfiiii
        .type           _Z12avgpool_cudaPKfPfiiii,@function
        .size           _Z12avgpool_cudaPKfPfiiii,(.L_x_58 - _Z12avgpool_cudaPKfPfiiii)
        .other          _Z12avgpool_cudaPKfPfiiii,@"STO_CUDA_ENTRY STV_DEFAULT"
_Z12avgpool_cudaPKfPfiiii:
.text._Z12avgpool_cudaPKfPfiiii:
[----:B------:R-:W-:Y:S08]  /*0000*/  LDC R1, c[0x0][0x37c] ;  /* 0x0000df00ff017b82 */ /* 0x000ff00000000800 */
[----:B------:R-:W0:Y:S01]  /*0010*/  LDC.64 R10, c[0x0][0x398] ;  /* 0x0000e600ff0a7b82 */ /* 0x000e220000000a00 */
[----:B------:R-:W1:Y:S01]  /*0020*/  LDCU UR8, c[0x0][0x394] ;  /* 0x00007280ff0877ac */ /* 0x000e620008000800 */
[----:B------:R-:W2:Y:S01]  /*0030*/  S2R R7, SR_TID.Y ;  /* 0x0000000000077919 */ /* 0x000ea20000002200 */
[----:B------:R-:W3:Y:S01]  /*0040*/  LDCU UR7, c[0x0][0x390] ;  /* 0x00007200ff0777ac */ /* 0x000ee20008000800 */
[----:B------:R-:W4:Y:S04]  /*0050*/  S2R R9, SR_TID.Z ;  /* 0x0000000000097919 */ /* 0x000f280000002300 */
[----:B------:R-:W5:Y:S08]  /*0060*/  S2UR UR4, SR_CTAID.X ;  /* 0x00000000000479c3 */ /* 0x000f700000002500 */
[----:B------:R-:W2:Y:S01]  /*0070*/  S2UR UR5, SR_CTAID.Y ;  /* 0x00000000000579c3 */ /* 0x000ea20000002600 */
[----:B0-----:R-:W-:-:S07]  /*0080*/  IABS R13, R11 ;  /* 0x0000000b000d7213 */ /* 0x001fce0000000000 */
[----:B------:R-:W4:Y:S01]  /*0090*/  S2UR UR6, SR_CTAID.Z ;  /* 0x00000000000679c3 */ /* 0x000f220000002700 */
[----:B-1----:R-:W-:Y:S01]  /*00a0*/  IADD3 R0, PT, PT, -R10, UR8, RZ ;  /* 0x000000080a007c10 */ /* 0x002fe2000fffe1ff */
[----:B------:R-:W0:Y:S08]  /*00b0*/  I2F.RP R4, R13 ;  /* 0x0000000d00047306 */ /* 0x000e300000209400 */
[----:B0-----:R-:W0:Y:S02]  /*00c0*/  MUFU.RCP R4, R4 ;  /* 0x0000000400047308 */ /* 0x001e240000001000 */
[----:B0-----:R-:W-:Y:S01]  /*00d0*/  VIADD R2, R4, 0xffffffe ;  /* 0x0ffffffe04027836 */ /* 0x001fe20000000000 */
[----:B------:R-:W-:-:S02]  /*00e0*/  IABS R4, R0 ;  /* 0x0000000000047213 */ /* 0x000fc40000000000 */
[----:B------:R-:W-:-:S03]  /*00f0*/  LOP3.LUT R0, R0, R11, RZ, 0x3c, !PT ;  /* 0x0000000b00007212 */ /* 0x000fc600078e3cff */
[----:B------:R0:W1:Y:S01]  /*0100*/  F2I.FTZ.U32.TRUNC.NTZ R3, R2 ;  /* 0x0000000200037305 */ /* 0x000062000021f000 */
[----:B------:R-:W-:Y:S01]  /*0110*/  ISETP.GE.AND P2, PT, R0, RZ, PT ;  /* 0x000000ff0000720c */ /* 0x000fe20003f46270 */
[----:B0-----:R-:W-:Y:S02]  /*0120*/  IMAD.MOV.U32 R2, RZ, RZ, RZ ;  /* 0x000000ffff027224 */ /* 0x001fe400078e00ff */
[----:B-1----:R-:W-:-:S04]  /*0130*/  IMAD.MOV R6, RZ, RZ, -R3 ;  /* 0x000000ffff067224 */ /* 0x002fc800078e0a03 */
[----:B------:R-:W-:-:S04]  /*0140*/  IMAD R5, R6, R13, RZ ;  /* 0x0000000d06057224 */ /* 0x000fc800078e02ff */
[----:B------:R-:W-:Y:S02]  /*0150*/  IMAD.HI.U32 R3, R3, R5, R2 ;  /* 0x0000000503037227 */ /* 0x000fe400078e0002 */
[----:B------:R-:W5:Y:S04]  /*0160*/  S2R R5, SR_TID.X ;  /* 0x0000000000057919 */ /* 0x000f680000002100 */
[----:B------:R-:W-:-:S04]  /*0170*/  IMAD.HI.U32 R3, R3, R4, RZ ;  /* 0x0000000403037227 */ /* 0x000fc800078e00ff */
[----:B------:R-:W-:-:S04]  /*0180*/  IMAD.MOV R2, RZ, RZ, -R3 ;  /* 0x000000ffff027224 */ /* 0x000fc800078e0a03 */
[C---:B------:R-:W-:Y:S02]  /*0190*/  IMAD R2, R13.reuse, R2, R4 ;  /* 0x000000020d027224 */ /* 0x040fe400078e0204 */
[----:B------:R-:W5:Y:S03]  /*01a0*/  LDC R4, c[0x0][0x360] ;  /* 0x0000d800ff047b82 */ /* 0x000f660000000800 */
[----:B------:R-:W-:-:S05]  /*01b0*/  ISETP.GT.U32.AND P1, PT, R13, R2, PT ;  /* 0x000000020d00720c */ /* 0x000fca0003f24070 */
[----:B------:R-:W2:Y:S08]  /*01c0*/  LDC R6, c[0x0][0x364] ;  /* 0x0000d900ff067b82 */ /* 0x000eb00000000800 */
[----:B------:R-:W-:Y:S01]  /*01d0*/  @!P1 IMAD.IADD R2, R2, 0x1, -R13 ;  /* 0x0000000102029824 */ /* 0x000fe200078e0a0d */
[----:B------:R-:W4:Y:S01]  /*01e0*/  LDC R8, c[0x0][0x368] ;  /* 0x0000da00ff087b82 */ /* 0x000f220000000800 */
[----:B------:R-:W-:Y:S01]  /*01f0*/  @!P1 VIADD R3, R3, 0x1 ;  /* 0x0000000103039836 */ /* 0x000fe20000000000 */
[----:B------:R-:W-:-:S02]  /*0200*/  ISETP.NE.AND P1, PT, R11, RZ, PT ;  /* 0x000000ff0b00720c */ /* 0x000fc40003f25270 */
[----:B------:R-:W-:Y:S01]  /*0210*/  ISETP.GE.U32.AND P0, PT, R2, R13, PT ;  /* 0x0000000d0200720c */ /* 0x000fe20003f06070 */
[----:B-----5:R-:W-:-:S12]  /*0220*/  IMAD R0, R4, UR4, R5 ;  /* 0x0000000404007c24 */ /* 0x020fd8000f8e0205 */
[----:B------:R-:W-:-:S04]  /*0230*/  @P0 VIADD R3, R3, 0x1 ;  /* 0x0000000103030836 */ /* 0x000fc80000000000 */
[----:B------:R-:W-:Y:S02]  /*0240*/  IMAD.MOV.U32 R2, RZ, RZ, R3 ;  /* 0x000000ffff027224 */ /* 0x000fe400078e0003 */
[----:B--2---:R-:W-:Y:S02]  /*0250*/  IMAD R3, R6, UR5, R7 ;  /* 0x0000000506037c24 */ /* 0x004fe4000f8e0207 */
[----:B------:R-:W-:Y:S01]  /*0260*/  @!P2 IMAD.MOV R2, RZ, RZ, -R2 ;  /* 0x000000ffff02a224 */ /* 0x000fe200078e0a02 */
[----:B------:R-:W-:Y:S01]  /*0270*/  @!P1 LOP3.LUT R2, RZ, R11, RZ, 0x33, !PT ;  /* 0x0000000bff029212 */ /* 0x000fe200078e33ff */
[----:B----4-:R-:W-:Y:S01]  /*0280*/  IMAD R5, R8, UR6, R9 ;  /* 0x0000000608057c24 */ /* 0x010fe2000f8e0209 */
[----:B------:R-:W-:-:S04]  /*0290*/  VIMNMX R7, PT, PT, R0, R3, !PT ;  /* 0x0000000300077248 */ /* 0x000fc80007fe0100 */
[----:B------:R-:W-:-:S04]  /*02a0*/  ISETP.GT.AND P0, PT, R7, R2, PT ;  /* 0x000000020700720c */ /* 0x000fc80003f04270 */
[----:B---3--:R-:W-:-:S13]  /*02b0*/  ISETP.GE.OR P0, PT, R5, UR7, P0 ;  /* 0x0000000705007c0c */ /* 0x008fda0008706670 */
[----:B------:R-:W-:Y:S05]  /*02c0*/  @P0 EXIT ;  /* 0x000000000000094d */ /* 0x000fea0003800000 */
[----:B------:R-:W0:Y:S01]  /*02d0*/  LDC.64 R14, c[0x0][0x388] ;  /* 0x0000e200ff0e7b82 */ /* 0x000e220000000a00 */
[----:B------:R-:W-:Y:S01]  /*02e0*/  ISETP.GE.AND P0, PT, R10, 0x1, PT ;  /* 0x000000010a00780c */ /* 0x000fe20003f06270 */
[----:B------:R-:W-:Y:S01]  /*02f0*/  VIADD R2, R2, 0x1 ;  /* 0x0000000102027836 */ /* 0x000fe20000000000 */
[----:B------:R-:W1:Y:S01]  /*0300*/  LDCU.64 UR6, c[0x0][0x358] ;  /* 0x00006b00ff0677ac */ /* 0x000e620008000a00 */
[----:B------:R-:W-:Y:S02]  /*0310*/  IMAD R6, R5, UR8, RZ ;  /* 0x0000000805067c24 */ /* 0x000fe4000f8e02ff */
[----:B------:R-:W-:Y:S01]  /*0320*/  IMAD R7, R2, R5, RZ ;  /* 0x0000000502077224 */ /* 0x000fe200078e02ff */
[----:B------:R-:W-:Y:S01]  /*0330*/  CS2R R4, SRZ ;  /* 0x0000000000047805 */ /* 0x000fe2000001ff00 */
[----:B------:R-:W-:Y:S02]  /*0340*/  IMAD R6, R6, UR8, RZ ;  /* 0x0000000806067c24 */ /* 0x000fe4000f8e02ff */
[----:B------:R-:W-:-:S04]  /*0350*/  IMAD R7, R2, R7, RZ ;  /* 0x0000000702077224 */ /* 0x000fc800078e02ff */
[----:B0-----:R-:W-:Y:S01]  /*0360*/  IMAD.WIDE.U32 R14, R7, 0x4, R14 ;  /* 0x00000004070e7825 */ /* 0x001fe200078e000e */
[----:B-1----:R-:W-:Y:S06]  /*0370*/  @!P0 BRA `(.L_x_14) ;  /* 0x0000000c00948947 */ /* 0x002fec0003800000 */
[C---:B------:R-:W-:Y:S01]  /*0380*/  LOP3.LUT R7, R10.reuse, 0x7, RZ, 0xc0, !PT ;  /* 0x000000070a077812 */ /* 0x040fe200078ec0ff */
[----:B------:R-:W-:Y:S01]  /*0390*/  UMOV UR4, URZ ;  /* 0x000000ff00047c82 */ /* 0x000fe20008000000 */
[C---:B------:R-:W-:Y:S02]  /*03a0*/  LOP3.LUT R9, R10.reuse, 0x3, RZ, 0xc0, !PT ;  /* 0x000000030a097812 */ /* 0x040fe400078ec0ff */
[----:B------:R-:W-:Y:S01]  /*03b0*/  LOP3.LUT R10, R10, 0x7ffffff8, RZ, 0xc0, !PT ;  /* 0x7ffffff80a0a7812 */ /* 0x000fe200078ec0ff */
[----:B------:R-:W-:Y:S01]  /*03c0*/  VIADD R8, R7, 0xffffffff ;  /* 0xffffffff07087836 */ /* 0x000fe20000000000 */
[----:B------:R-:W-:-:S04]  /*03d0*/  SHF.R.S32.HI R11, RZ, 0x1f, R6 ;  /* 0x0000001fff0b7819 */ /* 0x000fc80000011406 */
[----:B------:R-:W-:-:S04]  /*03e0*/  ISETP.GE.U32.AND P0, PT, R8, 0x3, PT ;  /* 0x000000030800780c */ /* 0x000fc80003f06070 */
[----:B------:R-:W-:Y:S02]  /*03f0*/  P2R R4, PR, RZ, 0x1 ;  /* 0x00000001ff047803 */ /* 0x000fe40000000000 */
[----:B------:R-:W-:-:S07]  /*0400*/  CS2R R4, SRZ ;  /* 0x0000000000047805 */ /* 0x000fce000001ff00 */
.L_x_21:
[----:B------:R-:W0:Y:S01]  /*0410*/  LDCU.64 UR8, c[0x0][0x398] ;  /* 0x00007300ff0877ac */ /* 0x000e220008000a00 */
[----:B------:R-:W-:Y:S01]  /*0420*/  IMAD.MOV.U32 R24, RZ, RZ, RZ ;  /* 0x000000ffff187224 */ /* 0x000fe200078e00ff */
[----:B0-----:R-:W-:Y:S01]  /*0430*/  UISETP.GE.U32.AND UP1, UPT, UR8, 0x8, UPT ;  /* 0x000000080800788c */ /* 0x001fe2000bf26070 */
[----:B------:R-:W-:-:S04]  /*0440*/  IMAD.U32 R13, RZ, RZ, UR9 ;  /* 0x00000009ff0d7e24 */ /* 0x000fc8000f8e00ff */
[----:B------:R-:W-:Y:S01]  /*0450*/  IMAD R12, R3, R13, UR4 ;  /* 0x00000004030c7e24 */ /* 0x000fe2000f8e020d */
[----:B------:R-:W-:-:S04]  /*0460*/  UIADD3 UR4, UPT, UPT, UR4, 0x1, URZ ;  /* 0x0000000104047890 */ /* 0x000fc8000fffe0ff */
[----:B------:R-:W-:Y:S01]  /*0470*/  UISETP.NE.AND UP0, UPT, UR4, UR8, UPT ;  /* 0x000000080400728c */ /* 0x000fe2000bf05270 */
[----:B------:R-:W-:Y:S10]  /*0480*/  BRA.U !UP1, `(.L_x_15) ;  /* 0x0000000509b07547 */ /* 0x000ff4000b800000 */
[----:B------:R-:W0:Y:S01]  /*0490*/  LDC R13, c[0x0][0x39c] ;  /* 0x0000e700ff0d7b82 */ /* 0x000e220000000800 */
[----:B------:R-:W1:Y:S01]  /*04a0*/  LDCU UR8, c[0x0][0x394] ;  /* 0x00007280ff0877ac */ /* 0x000e620008000800 */
[----:B------:R-:W-:-:S05]  /*04b0*/  UMOV UR5, URZ ;  /* 0x000000ff00057c82 */ /* 0x000fca0008000000 */
.L_x_16:
[----:B0-----:R-:W-:-:S05]  /*04c0*/  IMAD R27, R0, R13, UR5 ;  /* 0x00000005001b7e24 */ /* 0x001fca000f8e020d */
[----:B------:R-:W-:-:S04]  /*04d0*/  VIMNMX R19, PT, PT, R12, R27, !PT ;  /* 0x0000001b0c137248 */ /* 0x000fc80007fe0100 */
[----:B-1----:R-:W-:-:S13]  /*04e0*/  ISETP.GE.AND P1, PT, R19, UR8, PT ;  /* 0x0000000813007c0c */ /* 0x002fda000bf26270 */
[----:B------:R-:W0:Y:S01]  /*04f0*/  @!P1 LDC.64 R16, c[0x0][0x380] ;  /* 0x0000e000ff109b82 */ /* 0x000e220000000a00 */
[----:B------:R-:W-:-:S05]  /*0500*/  @!P1 IMAD R18, R12, UR8, R27 ;  /* 0x000000080c129c24 */ /* 0x000fca000f8e021b */
[----:B------:R-:W-:-:S04]  /*0510*/  @!P1 IADD3 R20, P0, PT, R6, R18, RZ ;  /* 0x0000001206149210 */ /* 0x000fc80007f1e0ff */
[----:B------:R-:W-:Y:S02]  /*0520*/  @!P1 LEA.HI.X.SX32 R18, R18, R11, 0x1, P0 ;  /* 0x0000000b12129211 */ /* 0x000fe400000f0eff */
[----:B0-----:R-:W-:-:S04]  /*0530*/  @!P1 LEA R16, P0, R20, R16, 0x2 ;  /* 0x0000001014109211 */ /* 0x001fc800078010ff */
[----:B------:R-:W-:-:S05]  /*0540*/  @!P1 LEA.HI.X R17, R20, R17, R18, 0x2, P0 ;  /* 0x0000001114119211 */ /* 0x000fca00000f1412 */
[----:B------:R0:W2:Y:S01]  /*0550*/  @!P1 LDG.E R24, desc[UR6][R16.64] ;  /* 0x0000000610189981 */ /* 0x0000a2000c1e1900 */
[C---:B------:R-:W-:Y:S02]  /*0560*/  VIADD R21, R27.reuse, 0x1 ;  /* 0x000000011b157836 */ /* 0x040fe40000000000 */
[C---:B------:R-:W-:Y:S02]  /*0570*/  VIADD R25, R27.reuse, 0x2 ;  /* 0x000000021b197836 */ /* 0x040fe40000000000 */
[----:B------:R-:W-:Y:S01]  /*0580*/  VIADD R29, R27, 0x3 ;  /* 0x000000031b1d7836 */ /* 0x000fe20000000000 */
[----:B------:R-:W-:-:S04]  /*0590*/  VIMNMX R18, PT, PT, R12, R21, !PT ;  /* 0x000000150c127248 */ /* 0x000fc80007fe0100 */
[----:B------:R-:W-:Y:S02]  /*05a0*/  ISETP.GE.AND P0, PT, R18, UR8, PT ;  /* 0x0000000812007c0c */ /* 0x000fe4000bf06270 */
[C---:B------:R-:W-:Y:S02]  /*05b0*/  VIMNMX R18, PT, PT, R12.reuse, R25, !PT ;  /* 0x000000190c127248 */ /* 0x040fe40007fe0100 */
[----:B------:R-:W-:Y:S02]  /*05c0*/  VIMNMX R20, PT, PT, R12, R29, !PT ;  /* 0x0000001d0c147248 */ /* 0x000fe40007fe0100 */
[----:B------:R-:W-:Y:S02]  /*05d0*/  ISETP.GE.AND P1, PT, R18, UR8, PT ;  /* 0x0000000812007c0c */ /* 0x000fe4000bf26270 */
[----:B------:R-:W-:-:S04]  /*05e0*/  ISETP.GE.AND P2, PT, R20, UR8, PT ;  /* 0x0000000814007c0c */ /* 0x000fc8000bf46270 */
[----:B------:R-:W-:Y:S01]  /*05f0*/  P2R R30, PR, RZ, 0x4 ;  /* 0x00000004ff1e7803 */ /* 0x000fe20000000000 */
[----:B------:R-:W1:Y:S01]  /*0600*/  @!P0 LDC.64 R22, c[0x0][0x380] ;  /* 0x0000e000ff168b82 */ /* 0x000e620000000a00 */
[----:B------:R-:W-:-:S05]  /*0610*/  @!P0 IMAD R18, R12, UR8, R21 ;  /* 0x000000080c128c24 */ /* 0x000fca000f8e0215 */
[----:B------:R-:W-:Y:S02]  /*0620*/  @!P0 IADD3 R20, P3, PT, R6, R18, RZ ;  /* 0x0000001206148210 */ /* 0x000fe40007f7e0ff */
[----:B0-----:R-:W0:Y:S02]  /*0630*/  @!P1 LDC.64 R16, c[0x0][0x380] ;  /* 0x0000e000ff109b82 */ /* 0x001e240000000a00 */
[----:B------:R-:W-:Y:S02]  /*0640*/  @!P0 LEA.HI.X.SX32 R18, R18, R11, 0x1, P3 ;  /* 0x0000000b12128211 */ /* 0x000fe400018f0eff */
[----:B-1----:R-:W-:-:S04]  /*0650*/  @!P0 LEA R22, P3, R20, R22, 0x2 ;  /* 0x0000001614168211 */ /* 0x002fc800078610ff */
[----:B------:R-:W-:Y:S01]  /*0660*/  @!P0 LEA.HI.X R23, R20, R23, R18, 0x2, P3 ;  /* 0x0000001714178211 */ /* 0x000fe200018f1412 */
[C---:B------:R-:W-:Y:S01]  /*0670*/  @!P1 IMAD R18, R12.reuse, UR8, R25 ;  /* 0x000000080c129c24 */ /* 0x040fe2000f8e0219 */
[----:B------:R-:W1:Y:S01]  /*0680*/  @!P2 LDC.64 R20, c[0x0][0x380] ;  /* 0x0000e000ff14ab82 */ /* 0x000e620000000a00 */
[----:B------:R-:W-:Y:S02]  /*0690*/  @!P2 IMAD R25, R12, UR8, R29 ;  /* 0x000000080c19ac24 */ /* 0x000fe4000f8e021d */
[----:B------:R-:W3:Y:S01]  /*06a0*/  @!P0 LDG.E R22, desc[UR6][R22.64] ;  /* 0x0000000616168981 */ /* 0x000ee2000c1e1900 */
[----:B------:R-:W-:-:S04]  /*06b0*/  @!P1 IADD3 R26, P3, PT, R6, R18, RZ ;  /* 0x00000012061a9210 */ /* 0x000fc80007f7e0ff */
[----:B------:R-:W-:Y:S02]  /*06c0*/  @!P1 LEA.HI.X.SX32 R18, R18, R11, 0x1, P3 ;  /* 0x0000000b12129211 */ /* 0x000fe400018f0eff */
[----:B0-----:R-:W-:-:S04]  /*06d0*/  @!P1 LEA R16, P3, R26, R16, 0x2 ;  /* 0x000000101a109211 */ /* 0x001fc800078610ff */
[----:B------:R-:W-:Y:S02]  /*06e0*/  @!P1 LEA.HI.X R17, R26, R17, R18, 0x2, P3 ;  /* 0x000000111a119211 */ /* 0x000fe400018f1412 */
[----:B------:R-:W-:-:S03]  /*06f0*/  @!P2 IADD3 R18, P3, PT, R6, R25, RZ ;  /* 0x000000190612a210 */ /* 0x000fc60007f7e0ff */
[----:B------:R-:W4:Y:S01]  /*0700*/  @!P1 LDG.E R16, desc[UR6][R16.64] ;  /* 0x0000000610109981 */ /* 0x000f22000c1e1900 */
[----:B------:R-:W-:Y:S02]  /*0710*/  @!P2 LEA.HI.X.SX32 R25, R25, R11, 0x1, P3 ;  /* 0x0000000b1919a211 */ /* 0x000fe400018f0eff */
[----:B-1----:R-:W-:-:S04]  /*0720*/  @!P2 LEA R20, P3, R18, R20, 0x2 ;  /* 0x000000141214a211 */ /* 0x002fc800078610ff */
[----:B------:R-:W-:Y:S01]  /*0730*/  @!P2 LEA.HI.X R21, R18, R21, R25, 0x2, P3 ;  /* 0x000000151215a211 */ /* 0x000fe200018f1419 */
[----:B------:R-:W-:Y:S01]  /*0740*/  VIADD R25, R27, 0x4 ;  /* 0x000000041b197836 */ /* 0x000fe20000000000 */
[----:B------:R-:W-:-:S04]  /*0750*/  ISETP.GE.AND P2, PT, R19, UR8, PT ;  /* 0x0000000813007c0c */ /* 0x000fc8000bf46270 */
[----:B------:R-:W-:Y:S02]  /*0760*/  VIMNMX R18, PT, PT, R12, R25, !PT ;  /* 0x000000190c127248 */ /* 0x000fe40007fe0100 */
[----:B------:R-:W-:Y:S02]  /*0770*/  P2R R26, PR, RZ, 0x4 ;  /* 0x00000004ff1a7803 */ /* 0x000fe40000000000 */
[----:B------:R-:W-:-:S13]  /*0780*/  ISETP.GE.AND P3, PT, R18, UR8, PT ;  /* 0x0000000812007c0c */ /* 0x000fda000bf66270 */
[----:B------:R-:W0:Y:S01]  /*0790*/  @!P3 LDC.64 R18, c[0x0][0x380] ;  /* 0x0000e000ff12bb82 */ /* 0x000e220000000a00 */
[----:B------:R-:W-:Y:S02]  /*07a0*/  @!P3 IMAD R25, R12, UR8, R25 ;  /* 0x000000080c19bc24 */ /* 0x000fe4000f8e0219 */
[----:B--2---:R-:W-:-:S03]  /*07b0*/  @!P2 FADD R5, R5, R24 ;  /* 0x000000180505a221 */ /* 0x004fc60000000000 */
[----:B------:R-:W-:-:S04]  /*07c0*/  @!P3 IADD3 R24, P4, PT, R6, R25, RZ ;  /* 0x000000190618b210 */ /* 0x000fc80007f9e0ff */
[----:B------:R-:W-:Y:S02]  /*07d0*/  @!P3 LEA.HI.X.SX32 R25, R25, R11, 0x1, P4 ;  /* 0x0000000b1919b211 */ /* 0x000fe400020f0eff */
[----:B0-----:R-:W-:-:S04]  /*07e0*/  @!P3 LEA R18, P4, R24, R18, 0x2 ;  /* 0x000000121812b211 */ /* 0x001fc800078810ff */
[----:B------:R-:W-:Y:S01]  /*07f0*/  @!P3 LEA.HI.X R19, R24, R19, R25, 0x2, P4 ;  /* 0x000000131813b211 */ /* 0x000fe200020f1419 */
[----:B------:R-:W-:-:S04]  /*0800*/  VIADD R25, R27, 0x5 ;  /* 0x000000051b197836 */ /* 0x000fc80000000000 */
[----:B------:R-:W2:Y:S01]  /*0810*/  @!P3 LDG.E R18, desc[UR6][R18.64] ;  /* 0x000000061212b981 */ /* 0x000ea2000c1e1900 */
[----:B------:R-:W-:-:S04]  /*0820*/  VIMNMX R24, PT, PT, R12, R25, !PT ;  /* 0x000000190c187248 */ /* 0x000fc80007fe0100 */
[----:B------:R-:W-:-:S13]  /*0830*/  ISETP.GE.AND P4, PT, R24, UR8, PT ;  /* 0x0000000818007c0c */ /* 0x000fda000bf86270 */
[----:B------:R-:W-:-:S05]  /*0840*/  @!P4 IMAD R24, R12, UR8, R25 ;  /* 0x000000080c18cc24 */ /* 0x000fca000f8e0219 */
[----:B------:R-:W-:-:S04]  /*0850*/  @!P4 IADD3 R29, P5, PT, R6, R24, RZ ;  /* 0x00000018061dc210 */ /* 0x000fc80007fbe0ff */
[----:B------:R-:W-:Y:S02]  /*0860*/  @!P4 LEA.HI.X.SX32 R32, R24, R11, 0x1, P5 ;  /* 0x0000000b1820c211 */ /* 0x000fe400028f0eff */
[----:B------:R-:W0:Y:S02]  /*0870*/  @!P4 LDC.64 R24, c[0x0][0x380] ;  /* 0x0000e000ff18cb82 */ /* 0x000e240000000a00 */
[----:B0-----:R-:W-:-:S04]  /*0880*/  @!P4 LEA R28, P5, R29, R24, 0x2 ;  /* 0x000000181d1cc211 */ /* 0x001fc800078a10ff */
[----:B------:R-:W-:Y:S01]  /*0890*/  @!P4 LEA.HI.X R29, R29, R25, R32, 0x2, P5 ;  /* 0x000000191d1dc211 */ /* 0x000fe200028f1420 */
[----:B------:R-:W-:Y:S02]  /*08a0*/  VIADD R25, R27, 0x6 ;  /* 0x000000061b197836 */ /* 0x000fe40000000000 */
[----:B---3--:R-:W-:Y:S02]  /*08b0*/  @!P0 FADD R5, R5, R22 ;  /* 0x0000001605058221 */ /* 0x008fe40000000000 */
[----:B------:R-:W3:Y:S01]  /*08c0*/  @!P4 LDG.E R28, desc[UR6][R28.64] ;  /* 0x000000061c1cc981 */ /* 0x000ee2000c1e1900 */
[----:B------:R-:W-:-:S04]  /*08d0*/  VIMNMX R24, PT, PT, R12, R25, !PT ;  /* 0x000000190c187248 */ /* 0x000fc80007fe0100 */
[----:B------:R-:W-:-:S13]  /*08e0*/  ISETP.GE.AND P5, PT, R24, UR8, PT ;  /* 0x0000000818007c0c */ /* 0x000fda000bfa6270 */
[----:B------:R-:W-:-:S05]  /*08f0*/  @!P5 IMAD R24, R12, UR8, R25 ;  /* 0x000000080c18dc24 */ /* 0x000fca000f8e0219 */
[----:B------:R-:W-:-:S04]  /*0900*/  @!P5 IADD3 R31, P6, PT, R6, R24, RZ ;  /* 0x00000018061fd210 */ /* 0x000fc80007fde0ff */
[----:B------:R-:W-:Y:S02]  /*0910*/  @!P5 LEA.HI.X.SX32 R32, R24, R11, 0x1, P6 ;  /* 0x0000000b1820d211 */ /* 0x000fe400030f0eff */
[----:B------:R-:W0:Y:S01]  /*0920*/  @!P5 LDC.64 R24, c[0x0][0x380] ;  /* 0x0000e000ff18db82 */ /* 0x000e220000000a00 */
[----:B------:R-:W-:-:S05]  /*0930*/  VIADD R27, R27, 0x7 ;  /* 0x000000071b1b7836 */ /* 0x000fca0000000000 */
[----:B------:R-:W-:Y:S02]  /*0940*/  VIMNMX R22, PT, PT, R12, R27, !PT ;  /* 0x0000001b0c167248 */ /* 0x000fe40007fe0100 */
[----:B0-----:R-:W-:-:S04]  /*0950*/  @!P5 LEA R24, P6, R31, R24, 0x2 ;  /* 0x000000181f18d211 */ /* 0x001fc800078c10ff */
[----:B------:R-:W-:Y:S02]  /*0960*/  @!P5 LEA.HI.X R25, R31, R25, R32, 0x2, P6 ;  /* 0x000000191f19d211 */ /* 0x000fe400030f1420 */
[----:B------:R-:W-:-:S03]  /*0970*/  ISETP.GE.AND P6, PT, R22, UR8, PT ;  /* 0x0000000816007c0c */ /* 0x000fc6000bfc6270 */
[----:B------:R-:W5:Y:S10]  /*0980*/  @!P5 LDG.E R24, desc[UR6][R24.64] ;  /* 0x000000061818d981 */ /* 0x000f74000c1e1900 */
[----:B------:R-:W-:-:S05]  /*0990*/  @!P6 IMAD R22, R12, UR8, R27 ;  /* 0x000000080c16ec24 */ /* 0x000fca000f8e021b */
[----:B------:R-:W-:-:S04]  /*09a0*/  @!P6 IADD3 R27, P2, PT, R6, R22, RZ ;  /* 0x00000016061be210 */ /* 0x000fc80007f5e0ff */
[----:B------:R-:W-:Y:S02]  /*09b0*/  @!P6 LEA.HI.X.SX32 R32, R22, R11, 0x1, P2 ;  /* 0x0000000b1620e211 */ /* 0x000fe400010f0eff */
[----:B------:R-:W0:Y:S02]  /*09c0*/  @!P6 LDC.64 R22, c[0x0][0x380] ;  /* 0x0000e000ff16eb82 */ /* 0x000e240000000a00 */
[----:B0-----:R-:W-:-:S04]  /*09d0*/  @!P6 LEA R22, P2, R27, R22, 0x2 ;  /* 0x000000161b16e211 */ /* 0x001fc800078410ff */
[----:B------:R-:W-:Y:S02]  /*09e0*/  @!P6 LEA.HI.X R23, R27, R23, R32, 0x2, P2 ;  /* 0x000000171b17e211 */ /* 0x000fe400010f1420 */
[----:B------:R-:W-:-:S03]  /*09f0*/  ISETP.NE.AND P2, PT, R26, RZ, PT ;  /* 0x000000ff1a00720c */ /* 0x000fc60003f45270 */
[----:B------:R-:W5:Y:S10]  /*0a00*/  @!P6 LDG.E R22, desc[UR6][R22.64] ;  /* 0x000000061616e981 */ /* 0x000f74000c1e1900 */
[----:B------:R-:W-:Y:S01]  /*0a10*/  @!P2 VIADD R4, R4, 0x1 ;  /* 0x000000010404a836 */ /* 0x000fe20000000000 */
[----:B------:R-:W-:-:S13]  /*0a20*/  ISETP.NE.AND P2, PT, R30, RZ, PT ;  /* 0x000000ff1e00720c */ /* 0x000fda0003f45270 */
[----:B------:R-:W2:Y:S01]  /*0a30*/  @!P2 LDG.E R20, desc[UR6][R20.64] ;  /* 0x000000061414a981 */ /* 0x000ea2000c1e1900 */
[----:B------:R-:W-:Y:S01]  /*0a40*/  @!P0 VIADD R4, R4, 0x1 ;  /* 0x0000000104048836 */ /* 0x000fe20000000000 */
[----:B------:R-:W-:Y:S01]  /*0a50*/  UIADD3 UR5, UPT, UPT, UR5, 0x8, URZ ;  /* 0x0000000805057890 */ /* 0x000fe2000fffe0ff */
[----:B----4-:R-:W-:Y:S02]  /*0a60*/  @!P1 FADD R5, R5, R16 ;  /* 0x0000001005059221 */ /* 0x010fe40000000000 */
[----:B------:R-:W-:-:S03]  /*0a70*/  @!P1 VIADD R4, R4, 0x1 ;  /* 0x0000000104049836 */ /* 0x000fc60000000000 */
[----:B------:R-:W-:Y:S01]  /*0a80*/  ISETP.NE.AND P0, PT, R10, UR5, PT ;  /* 0x000000050a007c0c */ /* 0x000fe2000bf05270 */
[----:B------:R-:W-:-:S04]  /*0a90*/  @!P2 VIADD R4, R4, 0x1 ;  /* 0x000000010404a836 */ /* 0x000fc80000000000 */
[----:B------:R-:W-:-:S04]  /*0aa0*/  @!P3 VIADD R4, R4, 0x1 ;  /* 0x000000010404b836 */ /* 0x000fc80000000000 */
[----:B------:R-:W-:-:S04]  /*0ab0*/  @!P4 VIADD R4, R4, 0x1 ;  /* 0x000000010404c836 */ /* 0x000fc80000000000 */
[----:B------:R-:W-:-:S04]  /*0ac0*/  @!P5 VIADD R4, R4, 0x1 ;  /* 0x000000010404d836 */ /* 0x000fc80000000000 */
[----:B------:R-:W-:Y:S02]  /*0ad0*/  @!P6 VIADD R4, R4, 0x1 ;  /* 0x000000010404e836 */ /* 0x000fe40000000000 */
[----:B--2---:R-:W-:-:S04]  /*0ae0*/  @!P2 FADD R5, R5, R20 ;  /* 0x000000140505a221 */ /* 0x004fc80000000000 */
[----:B------:R-:W-:-:S04]  /*0af0*/  @!P3 FADD R5, R5, R18 ;  /* 0x000000120505b221 */ /* 0x000fc80000000000 */
[----:B---3--:R-:W-:-:S04]  /*0b00*/  @!P4 FADD R5, R5, R28 ;  /* 0x0000001c0505c221 */ /* 0x008fc80000000000 */
[----:B-----5:R-:W-:-:S04]  /*0b10*/  @!P5 FADD R5, R5, R24 ;  /* 0x000000180505d221 */ /* 0x020fc80000000000 */
[----:B------:R-:W-:Y:S01]  /*0b20*/  @!P6 FADD R5, R5, R22 ;  /* 0x000000160505e221 */ /* 0x000fe20000000000 */
[----:B------:R-:W-:Y:S06]  /*0b30*/  @P0 BRA `(.L_x_16) ;  /* 0xfffffff800600947 */ /* 0x000fec000383ffff */
[----:B------:R-:W-:-:S07]  /*0b40*/  IMAD.MOV.U32 R24, RZ, RZ, R10 ;  /* 0x000000ffff187224 */ /* 0x000fce00078e000a */
.L_x_15:
[----:B------:R-:W-:-:S13]  /*0b50*/  ISETP.NE.AND P0, PT, R7, RZ, PT ;  /* 0x000000ff0700720c */ /* 0x000fda0003f05270 */
[----:B------:R-:W-:Y:S05]  /*0b60*/  @!P0 BRA `(.L_x_17) ;  /* 0x0000000400948947 */ /* 0x000fea0003800000 */
[----:B------:R-:W-:Y:S02]  /*0b70*/  ISETP.GE.U32.AND P1, PT, R8, 0x3, PT ;  /* 0x000000030800780c */ /* 0x000fe40003f26070 */
[----:B------:R-:W-:-:S11]  /*0b80*/  ISETP.NE.AND P0, PT, R9, RZ, PT ;  /* 0x000000ff0900720c */ /* 0x000fd60003f05270 */
[----:B------:R-:W-:Y:S05]  /*0b90*/  @!P1 BRA `(.L_x_18) ;  /* 0x0000000000c89947 */ /* 0x000fea0003800000 */
[----:B------:R-:W0:Y:S01]  /*0ba0*/  LDCU UR5, c[0x0][0x394] ;  /* 0x00007280ff0577ac */ /* 0x000e220008000800 */
[----:B------:R-:W-:-:S04]  /*0bb0*/  IMAD R25, R0, R13, R24 ;  /* 0x0000000d00197224 */ /* 0x000fc800078e0218 */
[C---:B------:R-:W-:Y:S01]  /*0bc0*/  VIADD R21, R25.reuse, 0x1 ;  /* 0x0000000119157836 */ /* 0x040fe20000000000 */
[----:B------:R-:W-:Y:S01]  /*0bd0*/  VIMNMX R16, PT, PT, R12, R25, !PT ;  /* 0x000000190c107248 */ /* 0x000fe20007fe0100 */
[----:B------:R-:W-:-:S05]  /*0be0*/  VIADD R27, R25, 0x2 ;  /* 0x00000002191b7836 */ /* 0x000fca0000000000 */
[----:B------:R-:W-:Y:S02]  /*0bf0*/  VIMNMX R17, PT, PT, R12, R27, !PT ;  /* 0x0000001b0c117248 */ /* 0x000fe40007fe0100 */
[----:B0-----:R-:W-:Y:S02]  /*0c00*/  ISETP.GE.AND P3, PT, R16, UR5, PT ;  /* 0x0000000510007c0c */ /* 0x001fe4000bf66270 */
[----:B------:R-:W-:Y:S02]  /*0c10*/  VIMNMX R16, PT, PT, R12, R21, !PT ;  /* 0x000000150c107248 */ /* 0x000fe40007fe0100 */
[----:B------:R-:W-:Y:S02]  /*0c20*/  ISETP.GE.AND P1, PT, R17, UR5, PT ;  /* 0x0000000511007c0c */ /* 0x000fe4000bf26270 */
[----:B------:R-:W-:-:S07]  /*0c30*/  ISETP.GE.AND P2, PT, R16, UR5, PT ;  /* 0x0000000510007c0c */ /* 0x000fce000bf46270 */
[----:B------:R-:W0:Y:S01]  /*0c40*/  @!P3 LDC.64 R22, c[0x0][0x380] ;  /* 0x0000e000ff16bb82 */ /* 0x000e220000000a00 */
[C---:B------:R-:W-:Y:S02]  /*0c50*/  @!P3 IMAD R16, R12.reuse, UR5, R25 ;  /* 0x000000050c10bc24 */ /* 0x040fe4000f8e0219 */
[----:B------:R-:W-:Y:S02]  /*0c60*/  VIADD R25, R25, 0x3 ;  /* 0x0000000319197836 */ /* 0x000fe40000000000 */
[----:B------:R-:W-:Y:S01]  /*0c70*/  @!P1 IMAD R27, R12, UR5, R27 ;  /* 0x000000050c1b9c24 */ /* 0x000fe2000f8e021b */
[----:B------:R-:W-:Y:S01]  /*0c80*/  @!P3 IADD3 R17, P4, PT, R6, R16, RZ ;  /* 0x000000100611b210 */ /* 0x000fe20007f9e0ff */
[C---:B------:R-:W-:Y:S01]  /*0c90*/  @!P2 IMAD R20, R12.reuse, UR5, R21 ;  /* 0x000000050c14ac24 */ /* 0x040fe2000f8e0215 */
[----:B------:R-:W1:Y:S01]  /*0ca0*/  @!P2 LDC.64 R18, c[0x0][0x380] ;  /* 0x0000e000ff12ab82 */ /* 0x000e620000000a00 */
[----:B------:R-:W-:Y:S02]  /*0cb0*/  VIMNMX R26, PT, PT, R12, R25, !PT ;  /* 0x000000190c1a7248 */ /* 0x000fe40007fe0100 */
[----:B------:R-:W-:-:S02]  /*0cc0*/  @!P3 LEA.HI.X.SX32 R16, R16, R11, 0x1, P4 ;  /* 0x0000000b1010b211 */ /* 0x000fc400020f0eff */
[----:B------:R-:W-:Y:S02]  /*0cd0*/  ISETP.GE.AND P4, PT, R26, UR5, PT ;  /* 0x000000051a007c0c */ /* 0x000fe4000bf86270 */
[----:B0-----:R-:W-:-:S11]  /*0ce0*/  @!P3 LEA R22, P5, R17, R22, 0x2 ;  /* 0x000000161116b211 */ /* 0x001fd600078a10ff */
[----:B------:R-:W-:Y:S01]  /*0cf0*/  @!P4 IMAD R25, R12, UR5, R25 ;  /* 0x000000050c19cc24 */ /* 0x000fe2000f8e0219 */
[----:B------:R-:W-:Y:S02]  /*0d00*/  @!P3 LEA.HI.X R23, R17, R23, R16, 0x2, P5 ;  /* 0x000000171117b211 */ /* 0x000fe400028f1410 */
[----:B------:R-:W0:Y:S01]  /*0d10*/  @!P1 LDC.64 R16, c[0x0][0x380] ;  /* 0x0000e000ff109b82 */ /* 0x000e220000000a00 */
[----:B------:R-:W-:Y:S02]  /*0d20*/  @!P2 IADD3 R21, P5, PT, R6, R20, RZ ;  /* 0x000000140615a210 */ /* 0x000fe40007fbe0ff */
[----:B------:R-:W2:Y:S02]  /*0d30*/  @!P3 LDG.E R22, desc[UR6][R22.64] ;  /* 0x000000061616b981 */ /* 0x000ea4000c1e1900 */
[----:B------:R-:W-:Y:S02]  /*0d40*/  @!P2 LEA.HI.X.SX32 R20, R20, R11, 0x1, P5 ;  /* 0x0000000b1414a211 */ /* 0x000fe400028f0eff */
[----:B-1----:R-:W-:-:S04]  /*0d50*/  @!P2 LEA R18, P5, R21, R18, 0x2 ;  /* 0x000000121512a211 */ /* 0x002fc800078a10ff */
[----:B------:R-:W-:Y:S02]  /*0d60*/  @!P2 LEA.HI.X R19, R21, R19, R20, 0x2, P5 ;  /* 0x000000131513a211 */ /* 0x000fe400028f1414 */
[----:B------:R-:W1:Y:S01]  /*0d70*/  @!P4 LDC.64 R20, c[0x0][0x380] ;  /* 0x0000e000ff14cb82 */ /* 0x000e620000000a00 */
[----:B------:R-:W-:Y:S02]  /*0d80*/  @!P1 IADD3 R26, P5, PT, R6, R27, RZ ;  /* 0x0000001b061a9210 */ /* 0x000fe40007fbe0ff */
[----:B------:R-:W3:Y:S02]  /*0d90*/  @!P2 LDG.E R18, desc[UR6][R18.64] ;  /* 0x000000061212a981 */ /* 0x000ee4000c1e1900 */
[----:B------:R-:W-:Y:S02]  /*0da0*/  @!P1 LEA.HI.X.SX32 R27, R27, R11, 0x1, P5 ;  /* 0x0000000b1b1b9211 */ /* 0x000fe400028f0eff */
[----:B0-----:R-:W-:-:S04]  /*0db0*/  @!P1 LEA R16, P5, R26, R16, 0x2 ;  /* 0x000000101a109211 */ /* 0x001fc800078a10ff */
[----:B------:R-:W-:Y:S02]  /*0dc0*/  @!P1 LEA.HI.X R17, R26, R17, R27, 0x2, P5 ;  /* 0x000000111a119211 */ /* 0x000fe400028f141b */
[----:B------:R-:W-:-:S03]  /*0dd0*/  @!P4 IADD3 R26, P5, PT, R6, R25, RZ ;  /* 0x00000019061ac210 */ /* 0x000fc60007fbe0ff */
[----:B------:R-:W4:Y:S01]  /*0de0*/  @!P1 LDG.E R16, desc[UR6][R16.64] ;  /* 0x0000000610109981 */ /* 0x000f22000c1e1900 */
[----:B------:R-:W-:Y:S02]  /*0df0*/  @!P4 LEA.HI.X.SX32 R25, R25, R11, 0x1, P5 ;  /* 0x0000000b1919c211 */ /* 0x000fe400028f0eff */
[----:B-1----:R-:W-:-:S04]  /*0e00*/  @!P4 LEA R20, P5, R26, R20, 0x2 ;  /* 0x000000141a14c211 */ /* 0x002fc800078a10ff */
[----:B------:R-:W-:-:S05]  /*0e10*/  @!P4 LEA.HI.X R21, R26, R21, R25, 0x2, P5 ;  /* 0x000000151a15c211 */ /* 0x000fca00028f1419 */
[----:B------:R-:W5:Y:S01]  /*0e20*/  @!P4 LDG.E R20, desc[UR6][R20.64] ;  /* 0x000000061414c981 */ /* 0x000f62000c1e1900 */
[----:B------:R-:W-:-:S04]  /*0e30*/  @!P3 VIADD R4, R4, 0x1 ;  /* 0x000000010404b836 */ /* 0x000fc80000000000 */
[----:B------:R-:W-:-:S04]  /*0e40*/  @!P2 VIADD R4, R4, 0x1 ;  /* 0x000000010404a836 */ /* 0x000fc80000000000 */
[----:B------:R-:W-:Y:S02]  /*0e50*/  @!P1 VIADD R4, R4, 0x1 ;  /* 0x0000000104049836 */ /* 0x000fe40000000000 */
[----:B------:R-:W-:Y:S02]  /*0e60*/  VIADD R24, R24, 0x4 ;  /* 0x0000000418187836 */ /* 0x000fe40000000000 */
[----:B------:R-:W-:Y:S02]  /*0e70*/  @!P4 VIADD R4, R4, 0x1 ;  /* 0x000000010404c836 */ /* 0x000fe40000000000 */
[----:B--2---:R-:W-:-:S04]  /*0e80*/  @!P3 FADD R5, R5, R22 ;  /* 0x000000160505b221 */ /* 0x004fc80000000000 */
[----:B---3--:R-:W-:-:S04]  /*0e90*/  @!P2 FADD R5, R5, R18 ;  /* 0x000000120505a221 */ /* 0x008fc80000000000 */
[----:B----4-:R-:W-:-:S04]  /*0ea0*/  @!P1 FADD R5, R5, R16 ;  /* 0x0000001005059221 */ /* 0x010fc80000000000 */
[----:B-----5:R-:W-:-:S07]  /*0eb0*/  @!P4 FADD R5, R5, R20 ;  /* 0x000000140505c221 */ /* 0x020fce0000000000 */
.L_x_18:
[----:B------:R-:W-:Y:S05]  /*0ec0*/  @!P0 BRA `(.L_x_17) ;  /* 0x0000000000bc8947 */ /* 0x000fea0003800000 */
[----:B------:R-:W0:Y:S01]  /*0ed0*/  LDCU UR5, c[0x0][0x398] ;  /* 0x00007300ff0577ac */ /* 0x000e220008000800 */
[----:B------:R-:W-:Y:S01]  /*0ee0*/  ISETP.NE.AND P0, PT, R9, 0x1, PT ;  /* 0x000000010900780c */ /* 0x000fe20003f05270 */
[----:B0-----:R-:W-:-:S12]  /*0ef0*/  ULOP3.LUT UP1, URZ, UR5, 0x1, URZ, 0xc0, !UPT ;  /* 0x0000000105ff7892 */ /* 0x001fd8000f82c0ff */
[----:B------:R-:W-:Y:S05]  /*0f00*/  @!P0 BRA `(.L_x_19) ;  /* 0x0000000000688947 */ /* 0x000fea0003800000 */
[----:B------:R-:W0:Y:S01]  /*0f10*/  LDCU UR5, c[0x0][0x394] ;  /* 0x00007280ff0577ac */ /* 0x000e220008000800 */
[----:B------:R-:W-:-:S04]  /*0f20*/  IMAD R23, R0, R13, R24 ;  /* 0x0000000d00177224 */ /* 0x000fc800078e0218 */
[----:B------:R-:W-:Y:S01]  /*0f30*/  VIADD R21, R23, 0x1 ;  /* 0x0000000117157836 */ /* 0x000fe20000000000 */
[----:B------:R-:W-:-:S04]  /*0f40*/  VIMNMX R16, PT, PT, R12, R23, !PT ;  /* 0x000000170c107248 */ /* 0x000fc80007fe0100 */
[----:B0-----:R-:W-:Y:S02]  /*0f50*/  ISETP.GE.AND P0, PT, R16, UR5, PT ;  /* 0x0000000510007c0c */ /* 0x001fe4000bf06270 */
[----:B------:R-:W-:-:S04]  /*0f60*/  VIMNMX R16, PT, PT, R12, R21, !PT ;  /* 0x000000150c107248 */ /* 0x000fc80007fe0100 */
[----:B------:R-:W-:-:S07]  /*0f70*/  ISETP.GE.AND P1, PT, R16, UR5, PT ;  /* 0x0000000510007c0c */ /* 0x000fce000bf26270 */
[----:B------:R-:W0:Y:S01]  /*0f80*/  @!P0 LDC.64 R16, c[0x0][0x380] ;  /* 0x0000e000ff108b82 */ /* 0x000e220000000a00 */
[----:B------:R-:W-:-:S05]  /*0f90*/  @!P0 IMAD R20, R12, UR5, R23 ;  /* 0x000000050c148c24 */ /* 0x000fca000f8e0217 */
[----:B------:R-:W-:Y:S01]  /*0fa0*/  @!P0 IADD3 R22, P2, PT, R6, R20, RZ ;  /* 0x0000001406168210 */ /* 0x000fe20007f5e0ff */
[----:B------:R-:W-:Y:S01]  /*0fb0*/  @!P1 IMAD R21, R12, UR5, R21 ;  /* 0x000000050c159c24 */ /* 0x000fe2000f8e0215 */
[----:B------:R-:W1:Y:S02]  /*0fc0*/  @!P1 LDC.64 R18, c[0x0][0x380] ;  /* 0x0000e000ff129b82 */ /* 0x000e640000000a00 */
[----:B------:R-:W-:Y:S02]  /*0fd0*/  @!P0 LEA.HI.X.SX32 R23, R20, R11, 0x1, P2 ;  /* 0x0000000b14178211 */ /* 0x000fe400010f0eff */
[----:B------:R-:W-:-:S04]  /*0fe0*/  @!P1 IADD3 R20, P3, PT, R6, R21, RZ ;  /* 0x0000001506149210 */ /* 0x000fc80007f7e0ff */
[----:B------:R-:W-:Y:S02]  /*0ff0*/  @!P1 LEA.HI.X.SX32 R21, R21, R11, 0x1, P3 ;  /* 0x0000000b15159211 */ /* 0x000fe400018f0eff */
[----:B0-----:R-:W-:-:S04]  /*1000*/  @!P0 LEA R16, P2, R22, R16, 0x2 ;  /* 0x0000001016108211 */ /* 0x001fc800078410ff */
[----:B------:R-:W-:Y:S02]  /*1010*/  @!P0 LEA.HI.X R17, R22, R17, R23, 0x2, P2 ;  /* 0x0000001116118211 */ /* 0x000fe400010f1417 */
[----:B-1----:R-:W-:-:S03]  /*1020*/  @!P1 LEA R18, P2, R20, R18, 0x2 ;  /* 0x0000001214129211 */ /* 0x002fc600078410ff */
[----:B------:R-:W2:Y:S01]  /*1030*/  @!P0 LDG.E R16, desc[UR6][R16.64] ;  /* 0x0000000610108981 */ /* 0x000ea2000c1e1900 */
[----:B------:R-:W-:-:S05]  /*1040*/  @!P1 LEA.HI.X R19, R20, R19, R21, 0x2, P2 ;  /* 0x0000001314139211 */ /* 0x000fca00010f1415 */
[----:B------:R-:W3:Y:S01]  /*1050*/  @!P1 LDG.E R18, desc[UR6][R18.64] ;  /* 0x0000000612129981 */ /* 0x000ee2000c1e1900 */
[----:B------:R-:W-:Y:S02]  /*1060*/  @!P0 VIADD R4, R4, 0x1 ;  /* 0x0000000104048836 */ /* 0x000fe40000000000 */
[----:B------:R-:W-:Y:S02]  /*1070*/  VIADD R24, R24, 0x2 ;  /* 0x0000000218187836 */ /* 0x000fe40000000000 */
[----:B------:R-:W-:Y:S02]  /*1080*/  @!P1 VIADD R4, R4, 0x1 ;  /* 0x0000000104049836 */ /* 0x000fe40000000000 */
[----:B--2---:R-:W-:-:S04]  /*1090*/  @!P0 FADD R5, R5, R16 ;  /* 0x0000001005058221 */ /* 0x004fc80000000000 */
[----:B---3--:R-:W-:-:S07]  /*10a0*/  @!P1 FADD R5, R5, R18 ;  /* 0x0000001205059221 */ /* 0x008fce0000000000 */
.L_x_19:
[----:B------:R-:W-:Y:S05]  /*10b0*/  BRA.U !UP1, `(.L_x_17) ;  /* 0x0000000109407547 */ /* 0x000fea000b800000 */
[----:B------:R-:W0:Y:S01]  /*10c0*/  LDCU UR5, c[0x0][0x394] ;  /* 0x00007280ff0577ac */ /* 0x000e220008000800 */
[----:B------:R-:W-:Y:S01]  /*10d0*/  IMAD R13, R0, R13, R24 ;  /* 0x0000000d000d7224 */ /* 0x000fe200078e0218 */
[----:B------:R-:W-:Y:S04]  /*10e0*/  BSSY.RECONVERGENT B0, `(.L_x_17) ;  /* 0x000000d000007945 */ /* 0x000fe80003800200 */
[----:B------:R-:W-:-:S04]  /*10f0*/  VIMNMX R16, PT, PT, R12, R13, !PT ;  /* 0x0000000d0c107248 */ /* 0x000fc80007fe0100 */
[----:B0-----:R-:W-:-:S13]  /*1100*/  ISETP.GE.AND P0, PT, R16, UR5, PT ;  /* 0x0000000510007c0c */ /* 0x001fda000bf06270 */
[----:B------:R-:W-:Y:S05]  /*1110*/  @P0 BRA `(.L_x_20) ;  /* 0x0000000000240947 */ /* 0x000fea0003800000 */
[----:B------:R-:W0:Y:S01]  /*1120*/  LDCU.64 UR8, c[0x0][0x380] ;  /* 0x00007000ff0877ac */ /* 0x000e220008000a00 */
[----:B------:R-:W-:-:S05]  /*1130*/  IMAD R12, R12, UR5, R13 ;  /* 0x000000050c0c7c24 */ /* 0x000fca000f8e020d */
[----:B------:R-:W-:-:S04]  /*1140*/  IADD3 R13, P0, PT, R6, R12, RZ ;  /* 0x0000000c060d7210 */ /* 0x000fc80007f1e0ff */
[----:B------:R-:W-:Y:S02]  /*1150*/  LEA.HI.X.SX32 R16, R12, R11, 0x1, P0 ;  /* 0x0000000b0c107211 */ /* 0x000fe400000f0eff */
[----:B0-----:R-:W-:-:S04]  /*1160*/  LEA R12, P0, R13, UR8, 0x2 ;  /* 0x000000080d0c7c11 */ /* 0x001fc8000f8010ff */
[----:B------:R-:W-:-:S05]  /*1170*/  LEA.HI.X R13, R13, UR9, R16, 0x2, P0 ;  /* 0x000000090d0d7c11 */ /* 0x000fca00080f1410 */
[----:B------:R-:W2:Y:S01]  /*1180*/  LDG.E R12, desc[UR6][R12.64] ;  /* 0x000000060c0c7981 */ /* 0x000ea2000c1e1900 */
[----:B------:R-:W-:Y:S02]  /*1190*/  VIADD R4, R4, 0x1 ;  /* 0x0000000104047836 */ /* 0x000fe40000000000 */
[----:B--2---:R-:W-:-:S07]  /*11a0*/  FADD R5, R5, R12 ;  /* 0x0000000c05057221 */ /* 0x004fce0000000000 */
.L_x_20:
[----:B------:R-:W-:Y:S05]  /*11b0*/  BSYNC.RECONVERGENT B0 ;  /* 0x0000000000007941 */ /* 0x000fea0003800200 */
.L_x_17:
[----:B------:R-:W-:Y:S05]  /*11c0*/  BRA.U UP0, `(.L_x_21) ;  /* 0xfffffff100907547 */ /* 0x000fea000b83ffff */
.L_x_14:
[----:B------:R-:W-:-:S13]  /*11d0*/  ISETP.GE.AND P0, PT, R4, 0x1, PT ;  /* 0x000000010400780c */ /* 0x000fda0003f06270 */
[----:B------:R-:W-:Y:S05]  /*11e0*/  @!P0 BRA `(.L_x_22) ;  /* 0x0000000000488947 */ /* 0x000fea0003800000 */
[----:B------:R-:W-:Y:S01]  /*11f0*/  I2FP.F32.U32 R8, R4 ;  /* 0x0000000400087245 */ /* 0x000fe20000201000 */
[----:B------:R-:W-:Y:S03]  /*1200*/  BSSY.RECONVERGENT B0, `(.L_x_23) ;  /* 0x000000c000007945 */ /* 0x000fe60003800200 */
[----:B------:R-:W0:Y:S08]  /*1210*/  MUFU.RCP R4, R8 ;  /* 0x0000000800047308 */ /* 0x000e300000001000 */
[----:B------:R-:W1:Y:S01]  /*1220*/  FCHK P0, R5, R8 ;  /* 0x0000000805007302 */ /* 0x000e620000000000 */
[----:B0-----:R-:W-:-:S04]  /*1230*/  FFMA R7, -R8, R4, 1 ;  /* 0x3f80000008077423 */ /* 0x001fc80000000104 */
[----:B------:R-:W-:-:S04]  /*1240*/  FFMA R4, R4, R7, R4 ;  /* 0x0000000704047223 */ /* 0x000fc80000000004 */
[----:B------:R-:W-:-:S04]  /*1250*/  FFMA R6, R4, R5, RZ ;  /* 0x0000000504067223 */ /* 0x000fc800000000ff */
[----:B------:R-:W-:-:S04]  /*1260*/  FFMA R7, -R8, R6, R5 ;  /* 0x0000000608077223 */ /* 0x000fc80000000105 */
[----:B------:R-:W-:Y:S01]  /*1270*/  FFMA R7, R4, R7, R6 ;  /* 0x0000000704077223 */ /* 0x000fe20000000006 */
[----:B-1----:R-:W-:Y:S06]  /*1280*/  @!P0 BRA `(.L_x_24) ;  /* 0x00000000000c8947 */ /* 0x002fec0003800000 */
[----:B------:R-:W-:-:S07]  /*1290*/  MOV R6, 0x12b0 ;  /* 0x000012b000067802 */ /* 0x000fce0000000f00 */
[----:B------:R-:W-:Y:S05]  /*12a0*/  CALL.REL.NOINC `($__internal_0_$__cuda_sm3x_div_rn_noftz_f32_slowpath) ;  /* 0x0000000000287944 */ /* 0x000fea0003c00000 */
[----:B------:R-:W-:-:S07]  /*12b0*/  IMAD.MOV.U32 R7, RZ, RZ, R5 ;  /* 0x000000ffff077224 */ /* 0x000fce00078e0005 */
.L_x_24:
[----:B------:R-:W-:Y:S05]  /*12c0*/  BSYNC.RECONVERGENT B0 ;  /* 0x0000000000007941 */ /* 0x000fea0003800200 */
.L_x_23:
[----:B------:R-:W-:-:S04]  /*12d0*/  IMAD R3, R2, R3, R0 ;  /* 0x0000000302037224 */ /* 0x000fc800078e0200 */
[----:B------:R-:W-:-:S05]  /*12e0*/  IMAD.WIDE R14, R3, 0x4, R14 ;  /* 0x00000004030e7825 */ /* 0x000fca00078e020e */
[----:B------:R-:W-:Y:S01]  /*12f0*/  STG.E desc[UR6][R14.64], R7 ;  /* 0x000000070e007986 */ /* 0x000fe2000c101906 */
[----:B------:R-:W-:Y:S05]  /*1300*/  EXIT ;  /* 0x000000000000794d */ /* 0x000fea0003800000 */
.L_x_22:
[----:B------:R-:W-:-:S04]  /*1310*/  IMAD R3, R2, R3, R0 ;  /* 0x0000000302037224 */ /* 0x000fc800078e0200 */
[----:B------:R-:W-:-:S05]  /*1320*/  IMAD.WIDE R14, R3, 0x4, R14 ;  /* 0x00000004030e7825 */ /* 0x000fca00078e020e */
[----:B------:R-:W-:Y:S01]  /*1330*/  STG.E desc[UR6][R14.64], RZ ;  /* 0x000000ff0e007986 */ /* 0x000fe2000c101906 */
[----:B------:R-:W-:Y:S05]  /*1340*/  EXIT ;  /* 0x000000000000794d */ /* 0x000fea0003800000 */
        .weak           $__internal_0_$__cuda_sm3x_div_rn_noftz_f32_slowpath
        .type           $__internal_0_$__cuda_sm3x_div_rn_noftz_f32_slowpath,@function
        .size           $__internal_0_$__cuda_sm3x_div_rn_noftz_f32_slowpath,(.L_x_58 - $__internal_0_$__cuda_sm3x_div_rn_noftz_f32_slowpath)
$__internal_0_$__cuda_sm3x_div_rn_noftz_f32_slowpath:
[----:B------:R-:W-:Y:S01]  /*1350*/  SHF.R.U32.HI R7, RZ, 0x17, R8 ;  /* 0x00000017ff077819 */ /* 0x000fe20000011608 */
[----:B------:R-:W-:Y:S01]  /*1360*/  BSSY.RECONVERGENT B1, `(.L_x_25) ;  /* 0x0000063000017945 */ /* 0x000fe20003800200 */
[----:B------:R-:W-:Y:S02]  /*1370*/  SHF.R.U32.HI R4, RZ, 0x17, R5 ;  /* 0x00000017ff047819 */ /* 0x000fe40000011605 */
[----:B------:R-:W-:Y:S02]  /*1380*/  LOP3.LUT R17, R7, 0xff, RZ, 0xc0, !PT ;  /* 0x000000ff07117812 */ /* 0x000fe400078ec0ff */
[----:B------:R-:W-:-:S03]  /*1390*/  LOP3.LUT R12, R4, 0xff, RZ, 0xc0, !PT ;  /* 0x000000ff040c7812 */ /* 0x000fc600078ec0ff */
[----:B------:R-:W-:Y:S02]  /*13a0*/  VIADD R10, R17, 0xffffffff ;  /* 0xffffffff110a7836 */ /* 0x000fe40000000000 */
[----:B------:R-:W-:-:S03]  /*13b0*/  VIADD R9, R12, 0xffffffff ;  /* 0xffffffff0c097836 */ /* 0x000fc60000000000 */
[----:B------:R-:W-:-:S04]  /*13c0*/  ISETP.GT.U32.AND P0, PT, R10, 0xfd, PT ;  /* 0x000000fd0a00780c */ /* 0x000fc80003f04070 */
[----:B------:R-:W-:-:S13]  /*13d0*/  ISETP.GT.U32.OR P0, PT, R9, 0xfd, P0 ;  /* 0x000000fd0900780c */ /* 0x000fda0000704470 */
[----:B------:R-:W-:Y:S01]  /*13e0*/  @!P0 IMAD.MOV.U32 R7, RZ, RZ, RZ ;  /* 0x000000ffff078224 */ /* 0x000fe200078e00ff */
[----:B------:R-:W-:Y:S06]  /*13f0*/  @!P0 BRA `(.L_x_26) ;  /* 0x0000000000608947 */ /* 0x000fec0003800000 */
[----:B------:R-:W-:Y:S01]  /*1400*/  FSETP.GTU.FTZ.AND P0, PT, |R5|, +INF , PT ;  /* 0x7f8000000500780b */ /* 0x000fe20003f1c200 */
[----:B------:R-:W-:Y:S01]  /*1410*/  IMAD.MOV.U32 R4, RZ, RZ, R8 ;  /* 0x000000ffff047224 */ /* 0x000fe200078e0008 */
[----:B------:R-:W-:-:S04]  /*1420*/  FSETP.GTU.FTZ.AND P1, PT, |R8|, +INF , PT ;  /* 0x7f8000000800780b */ /* 0x000fc80003f3c200 */
[----:B------:R-:W-:-:S13]  /*1430*/  PLOP3.LUT P0, PT, P0, P1, PT, 0xf8, 0x8f ;  /* 0x00000000008f781c */ /* 0x000fda0000703f70 */
[----:B------:R-:W-:Y:S05]  /*1440*/  @P0 BRA `(.L_x_27) ;  /* 0x00000004004c0947 */ /* 0x000fea0003800000 */
[----:B------:R-:W-:-:S13]  /*1450*/  LOP3.LUT P0, RZ, R8, 0x7fffffff, R5, 0xc8, !PT ;  /* 0x7fffffff08ff7812 */ /* 0x000fda000780c805 */
[----:B------:R-:W-:Y:S05]  /*1460*/  @!P0 BRA `(.L_x_28) ;  /* 0x00000004003c8947 */ /* 0x000fea0003800000 */
[C---:B------:R-:W-:Y:S02]  /*1470*/  FSETP.NEU.FTZ.AND P0, PT, |R5|.reuse, +INF , PT ;  /* 0x7f8000000500780b */ /* 0x040fe40003f1d200 */
[----:B------:R-:W-:Y:S02]  /*1480*/  FSETP.NEU.FTZ.AND P2, PT, |R4|, +INF , PT ;  /* 0x7f8000000400780b */ /* 0x000fe40003f5d200 */
[----:B------:R-:W-:-:S11]  /*1490*/  FSETP.NEU.FTZ.AND P1, PT, |R5|, +INF , PT ;  /* 0x7f8000000500780b */ /* 0x000fd60003f3d200 */
[----:B------:R-:W-:Y:S05]  /*14a0*/  @!P2 BRA !P0, `(.L_x_28) ;  /* 0x00000004002ca947 */ /* 0x000fea0004000000 */
[----:B------:R-:W-:-:S04]  /*14b0*/  LOP3.LUT P0, RZ, R5, 0x7fffffff, RZ, 0xc0, !PT ;  /* 0x7fffffff05ff7812 */ /* 0x000fc8000780c0ff */
[----:B------:R-:W-:-:S13]  /*14c0*/  PLOP3.LUT P0, PT, P2, P0, PT, 0x2f, 0xf2 ;  /* 0x0000000000f2781c */ /* 0x000fda0001700577 */
[----:B------:R-:W-:Y:S05]  /*14d0*/  @P0 BRA `(.L_x_29) ;  /* 0x0000000400180947 */ /* 0x000fea0003800000 */
[----:B------:R-:W-:-:S04]  /*14e0*/  LOP3.LUT P0, RZ, R8, 0x7fffffff, RZ, 0xc0, !PT ;  /* 0x7fffffff08ff7812 */ /* 0x000fc8000780c0ff */
[----:B------:R-:W-:-:S13]  /*14f0*/  PLOP3.LUT P0, PT, P1, P0, PT, 0x2f, 0xf2 ;  /* 0x0000000000f2781c */ /* 0x000fda0000f00577 */
[----:B------:R-:W-:Y:S05]  /*1500*/  @P0 BRA `(.L_x_30) ;  /* 0x0000000400000947 */ /* 0x000fea0003800000 */
[----:B------:R-:W-:Y:S02]  /*1510*/  ISETP.GE.AND P0, PT, R9, RZ, PT ;  /* 0x000000ff0900720c */ /* 0x000fe40003f06270 */
[----:B------:R-:W-:-:S11]  /*1520*/  ISETP.GE.AND P1, PT, R10, RZ, PT ;  /* 0x000000ff0a00720c */ /* 0x000fd60003f26270 */
[----:B------:R-:W-:Y:S02]  /*1530*/  @P0 IMAD.MOV.U32 R7, RZ, RZ, RZ ;  /* 0x000000ffff070224 */ /* 0x000fe400078e00ff */
[----:B------:R-:W-:Y:S01]  /*1540*/  @!P0 FFMA R5, R5, 1.84467440737095516160e+19, RZ ;  /* 0x5f80000005058823 */ /* 0x000fe200000000ff */
[----:B------:R-:W-:Y:S02]  /*1550*/  @!P0 IMAD.MOV.U32 R7, RZ, RZ, -0x40 ;  /* 0xffffffc0ff078424 */ /* 0x000fe400078e00ff */
[----:B------:R-:W-:Y:S02]  /*1560*/  @!P1 FFMA R8, R4, 1.84467440737095516160e+19, RZ ;  /* 0x5f80000004089823 */ /* 0x000fe400000000ff */
[----:B------:R-:W-:-:S07]  /*1570*/  @!P1 VIADD R7, R7, 0x40 ;  /* 0x0000004007079836 */ /* 0x000fce0000000000 */
.L_x_26:
[----:B------:R-:W-:Y:S01]  /*1580*/  LEA R9, R17, 0xc0800000, 0x17 ;  /* 0xc080000011097811 */ /* 0x000fe200078eb8ff */
[----:B------:R-:W-:Y:S04]  /*1590*/  BSSY.RECONVERGENT B2, `(.L_x_31) ;  /* 0x0000036000027945 */ /* 0x000fe80003800200 */
[----:B------:R-:W-:Y:S02]  /*15a0*/  IMAD.IADD R9, R8, 0x1, -R9 ;  /* 0x0000000108097824 */ /* 0x000fe400078e0a09 */
[----:B------:R-:W-:Y:S02]  /*15b0*/  VIADD R8, R12, 0xffffff81 ;  /* 0xffffff810c087836 */ /* 0x000fe40000000000 */
[----:B------:R-:W0:Y:S01]  /*15c0*/  MUFU.RCP R10, R9 ;  /* 0x00000009000a7308 */ /* 0x000e220000001000 */
[----:B------:R-:W-:Y:S01]  /*15d0*/  FADD.FTZ R11, -R9, -RZ ;  /* 0x800000ff090b7221 */ /* 0x000fe20000010100 */
[C---:B------:R-:W-:Y:S01]  /*15e0*/  IMAD R4, R8.reuse, -0x800000, R5 ;  /* 0xff80000008047824 */ /* 0x040fe200078e0205 */
[----:B------:R-:W-:-:S05]  /*15f0*/  IADD3 R8, PT, PT, R8, 0x7f, -R17 ;  /* 0x0000007f08087810 */ /* 0x000fca0007ffe811 */
[----:B------:R-:W-:Y:S02]  /*1600*/  IMAD.IADD R8, R8, 0x1, R7 ;  /* 0x0000000108087824 */ /* 0x000fe400078e0207 */
[----:B0-----:R-:W-:-:S04]  /*1610*/  FFMA R13, R10, R11, 1 ;  /* 0x3f8000000a0d7423 */ /* 0x001fc8000000000b */
[----:B------:R-:W-:-:S04]  /*1620*/  FFMA R12, R10, R13, R10 ;  /* 0x0000000d0a0c7223 */ /* 0x000fc8000000000a */
[----:B------:R-:W-:-:S04]  /*1630*/  FFMA R5, R4, R12, RZ ;  /* 0x0000000c04057223 */ /* 0x000fc800000000ff */
[----:B------:R-:W-:-:S04]  /*1640*/  FFMA R10, R11, R5, R4 ;  /* 0x000000050b0a7223 */ /* 0x000fc80000000004 */
[----:B------:R-:W-:-:S04]  /*1650*/  FFMA R13, R12, R10, R5 ;  /* 0x0000000a0c0d7223 */ /* 0x000fc80000000005 */
[----:B------:R-:W-:-:S04]  /*1660*/  FFMA R10, R11, R13, R4 ;  /* 0x0000000d0b0a7223 */ /* 0x000fc80000000004 */
[----:B------:R-:W-:-:S05]  /*1670*/  FFMA R5, R12, R10, R13 ;  /* 0x0000000a0c057223 */ /* 0x000fca000000000d */
[----:B------:R-:W-:-:S04]  /*1680*/  SHF.R.U32.HI R4, RZ, 0x17, R5 ;  /* 0x00000017ff047819 */ /* 0x000fc80000011605 */
[----:B------:R-:W-:-:S05]  /*1690*/  LOP3.LUT R4, R4, 0xff, RZ, 0xc0, !PT ;  /* 0x000000ff04047812 */ /* 0x000fca00078ec0ff */
[----:B------:R-:W-:-:S04]  /*16a0*/  IMAD.IADD R11, R4, 0x1, R8 ;  /* 0x00000001040b7824 */ /* 0x000fc800078e0208 */
[----:B------:R-:W-:-:S05]  /*16b0*/  VIADD R4, R11, 0xffffffff ;  /* 0xffffffff0b047836 */ /* 0x000fca0000000000 */
[----:B------:R-:W-:-:S13]  /*16c0*/  ISETP.GE.U32.AND P0, PT, R4, 0xfe, PT ;  /* 0x000000fe0400780c */ /* 0x000fda0003f06070 */
[----:B------:R-:W-:Y:S05]  /*16d0*/  @!P0 BRA `(.L_x_32) ;  /* 0x0000000000808947 */ /* 0x000fea0003800000 */
[----:B------:R-:W-:-:S13]  /*16e0*/  ISETP.GT.AND P0, PT, R11, 0xfe, PT ;  /* 0x000000fe0b00780c */ /* 0x000fda0003f04270 */
[----:B------:R-:W-:Y:S05]  /*16f0*/  @P0 BRA `(.L_x_33) ;  /* 0x00000000006c0947 */ /* 0x000fea0003800000 */
[----:B------:R-:W-:-:S13]  /*1700*/  ISETP.GE.AND P0, PT, R11, 0x1, PT ;  /* 0x000000010b00780c */ /* 0x000fda0003f06270 */
[----:B------:R-:W-:Y:S05]  /*1710*/  @P0 BRA `(.L_x_34) ;  /* 0x0000000000740947 */ /* 0x000fea0003800000 */
[----:B------:R-:W-:Y:S02]  /*1720*/  ISETP.GE.AND P0, PT, R11, -0x18, PT ;  /* 0xffffffe80b00780c */ /* 0x000fe40003f06270 */
[----:B------:R-:W-:-:S11]  /*1730*/  LOP3.LUT R5, R5, 0x80000000, RZ, 0xc0, !PT ;  /* 0x8000000005057812 */ /* 0x000fd600078ec0ff */
[----:B------:R-:W-:Y:S05]  /*1740*/  @!P0 BRA `(.L_x_34) ;  /* 0x0000000000688947 */ /* 0x000fea0003800000 */
[CCC-:B------:R-:W-:Y:S01]  /*1750*/  FFMA.RZ R4, R12.reuse, R10.reuse, R13.reuse ;  /* 0x0000000a0c047223 */ /* 0x1c0fe2000000c00d */
[C---:B------:R-:W-:Y:S02]  /*1760*/  VIADD R9, R11.reuse, 0x20 ;  /* 0x000000200b097836 */ /* 0x040fe40000000000 */
[-CC-:B------:R-:W-:Y:S01]  /*1770*/  FFMA.RM R7, R12, R10.reuse, R13.reuse ;  /* 0x0000000a0c077223 */ /* 0x180fe2000000400d */
[C---:B------:R-:W-:Y:S02]  /*1780*/  ISETP.NE.AND P2, PT, R11.reuse, RZ, PT ;  /* 0x000000ff0b00720c */ /* 0x040fe40003f45270 */
[----:B------:R-:W-:Y:S01]  /*1790*/  LOP3.LUT R8, R4, 0x7fffff, RZ, 0xc0, !PT ;  /* 0x007fffff04087812 */ /* 0x000fe200078ec0ff */
[----:B------:R-:W-:Y:S01]  /*17a0*/  FFMA.RP R4, R12, R10, R13 ;  /* 0x0000000a0c047223 */ /* 0x000fe2000000800d */
[----:B------:R-:W-:Y:S01]  /*17b0*/  IMAD.MOV R10, RZ, RZ, -R11 ;  /* 0x000000ffff0a7224 */ /* 0x000fe200078e0a0b */
[----:B------:R-:W-:Y:S02]  /*17c0*/  ISETP.NE.AND P1, PT, R11, RZ, PT ;  /* 0x000000ff0b00720c */ /* 0x000fe40003f25270 */
[----:B------:R-:W-:-:S02]  /*17d0*/  LOP3.LUT R8, R8, 0x800000, RZ, 0xfc, !PT ;  /* 0x0080000008087812 */ /* 0x000fc400078efcff */
[----:B------:R-:W-:Y:S02]  /*17e0*/  FSETP.NEU.FTZ.AND P0, PT, R4, R7, PT ;  /* 0x000000070400720b */ /* 0x000fe40003f1d000 */
[----:B------:R-:W-:Y:S02]  /*17f0*/  SHF.L.U32 R9, R8, R9, RZ ;  /* 0x0000000908097219 */ /* 0x000fe400000006ff */
[----:B------:R-:W-:Y:S02]  /*1800*/  SEL R7, R10, RZ, P2 ;  /* 0x000000ff0a077207 */ /* 0x000fe40001000000 */
[----:B------:R-:W-:Y:S02]  /*1810*/  ISETP.NE.AND P1, PT, R9, RZ, P1 ;  /* 0x000000ff0900720c */ /* 0x000fe40000f25270 */
[----:B------:R-:W-:Y:S02]  /*1820*/  SHF.R.U32.HI R7, RZ, R7, R8 ;  /* 0x00000007ff077219 */ /* 0x000fe40000011608 */
[----:B------:R-:W-:-:S02]  /*1830*/  PLOP3.LUT P0, PT, P0, P1, PT, 0xf8, 0x8f ;  /* 0x00000000008f781c */ /* 0x000fc40000703f70 */
[----:B------:R-:W-:Y:S02]  /*1840*/  SHF.R.U32.HI R9, RZ, 0x1, R7 ;  /* 0x00000001ff097819 */ /* 0x000fe40000011607 */
[----:B------:R-:W-:-:S04]  /*1850*/  SEL R4, RZ, 0x1, !P0 ;  /* 0x00000001ff047807 */ /* 0x000fc80004000000 */
[----:B------:R-:W-:-:S04]  /*1860*/  LOP3.LUT R4, R4, 0x1, R9, 0xf8, !PT ;  /* 0x0000000104047812 */ /* 0x000fc800078ef809 */
[----:B------:R-:W-:-:S05]  /*1870*/  LOP3.LUT R4, R4, R7, RZ, 0xc0, !PT ;  /* 0x0000000704047212 */ /* 0x000fca00078ec0ff */
[----:B------:R-:W-:-:S05]  /*1880*/  IMAD.IADD R4, R9, 0x1, R4 ;  /* 0x0000000109047824 */ /* 0x000fca00078e0204 */
[----:B------:R-:W-:Y:S01]  /*1890*/  LOP3.LUT R5, R4, R5, RZ, 0xfc, !PT ;  /* 0x0000000504057212 */ /* 0x000fe200078efcff */
[----:B------:R-:W-:Y:S06]  /*18a0*/  BRA `(.L_x_34) ;  /* 0x0000000000107947 */ /* 0x000fec0003800000 */
.L_x_33:
[----:B------:R-:W-:-:S04]  /*18b0*/  LOP3.LUT R5, R5, 0x80000000, RZ, 0xc0, !PT ;  /* 0x8000000005057812 */ /* 0x000fc800078ec0ff */
[----:B------:R-:W-:Y:S01]  /*18c0*/  LOP3.LUT R5, R5, 0x7f800000, RZ, 0xfc, !PT ;  /* 0x7f80000005057812 */ /* 0x000fe200078efcff */
[----:B------:R-:W-:Y:S06]  /*18d0*/  BRA `(.L_x_34) ;  /* 0x0000000000047947 */ /* 0x000fec0003800000 */
.L_x_32:
[----:B------:R-:W-:-:S07]  /*18e0*/  IMAD R5, R8, 0x800000, R5 ;  /* 0x0080000008057824 */ /* 0x000fce00078e0205 */
.L_x_34:
[----:B------:R-:W-:Y:S05]  /*18f0*/  BSYNC.RECONVERGENT B2 ;  /* 0x0000000000027941 */ /* 0x000fea0003800200 */
.L_x_31:
[----:B------:R-:W-:Y:S05]  /*1900*/  BRA `(.L_x_35) ;  /* 0x0000000000207947 */ /* 0x000fea0003800000 */
.L_x_30:
[----:B------:R-:W-:-:S04]  /*1910*/  LOP3.LUT R5, R8, 0x80000000, R5, 0x48, !PT ;  /* 0x8000000008057812 */ /* 0x000fc800078e4805 */
[----:B------:R-:W-:Y:S01]  /*1920*/  LOP3.LUT R5, R5, 0x7f800000, RZ, 0xfc, !PT ;  /* 0x7f80000005057812 */ /* 0x000fe200078efcff */
[----:B------:R-:W-:Y:S06]  /*1930*/  BRA `(.L_x_35) ;  /* 0x0000000000147947 */ /* 0x000fec0003800000 */
.L_x_29:
[----:B------:R-:W-:Y:S01]  /*1940*/  LOP3.LUT R5, R8, 0x80000000, R5, 0x48, !PT ;  /* 0x8000000008057812 */ /* 0x000fe200078e4805 */
[----:B------:R-:W-:Y:S06]  /*1950*/  BRA `(.L_x_35) ;  /* 0x00000000000c7947 */ /* 0x000fec0003800000 */
.L_x_28:
[----:B------:R-:W0:Y:S01]  /*1960*/  MUFU.RSQ R5, -QNAN ;  /* 0xffc0000000057908 */ /* 0x000e220000001400 */
[----:B------:R-:W-:Y:S05]  /*1970*/  BRA `(.L_x_35) ;  /* 0x0000000000047947 */ /* 0x000fea0003800000 */
.L_x_27:
[----:B------:R-:W-:-:S07]  /*1980*/  FADD.FTZ R5, R5, R4 ;  /* 0x0000000405057221 */ /* 0x000fce0000010000 */
.L_x_35:
[----:B------:R-:W-:Y:S05]  /*1990*/  BSYNC.RECONVERGENT B1 ;  /* 0x0000000000017941 */ /* 0x000fea0003800200 */
.L_x_25:
[----:B------:R-:W-:-:S04]  /*19a0*/  IMAD.MOV.U32 R7, RZ, RZ, 0x0 ;  /* 0x00000000ff077424 */ /* 0x000fc800078e00ff */
[----:B0-----:R-:W-:Y:S05]  /*19b0*/  RET.REL.NODEC R6 `(_Z12avgpool_cudaPKfPfiiii) ;  /* 0xffffffe406907950 */ /* 0x001fea0003c3ffff */
.L_x_36:
        /* <DEDUP_REMOVED lines=12> */
.L_x_58:


//--------------------- .text._Z12maxpool_cudaPKfPfiiii --------------------------
	.section	.text._Z12maxpool_cudaPKfPfiiii,"ax",@progbits
	.align	128
        .global         _Z12maxpool_cudaPKfPfiiii
        .type           _Z12maxpool_cudaPKfPfiiii,@function
        .size           _Z12maxpool_cudaPKfPfiiii,(.L_x_62 - _Z12maxpool_cudaPKfPfiiii)
        .other          _Z12maxpool_cudaPKfPfiiii,@"STO_CUDA_ENTRY STV_DEFAULT"
_Z12maxpool_cudaPKfPfiiii:
.text._Z12maxpool_cudaPKfPfiiii:
[----:B------:R-:W-:Y:S08]  /*0000*/  LDC R1, c[0x0][0x37c] ;  /* 0x0000df00ff017b82 */ /* 0x000ff00000000800 */
[----:B------:R-:W0:Y:S01]  /*0010*/  LDC.64 R8, c[0x0][0x398] ;  /* 0x0000e600ff087b82 */ /* 0x000e220000000a00 */
[----:B------:R-:W1:Y:S01]  /*0020*/  LDCU UR8, c[0x0][0x394] ;  /* 0x00007280ff0877ac */ /* 0x000e620008000800 */
[----:B------:R-:W2:Y:S01]  /*0030*/  S2R R7, SR_TID.Y ;  /* 0x0000000000077919 */ /* 0x000ea20000002200 */
[----:B------:R-:W3:Y:S01]  /*0040*/  LDCU UR7, c[0x0][0x390] ;  /* 0x00007200ff0777ac */ /* 0x000ee20008000800 */
[----:B------:R-:W4:Y:S04]  /*0050*/  S2R R11, SR_TID.Z ;  /* 0x00000000000b7919 */ /* 0x000f280000002300 */
[----:B------:R-:W5:Y:S08]  /*0060*/  LDC R20, c[0x0][0x360] ;  /* 0x0000d800ff147b82 */ /* 0x000f700000000800 */
[----:B------:R-:W5:Y:S01]  /*0070*/  S2UR UR4, SR_CTAID.X ;  /* 0x00000000000479c3 */ /* 0x000f620000002500 */
[----:B0-----:R-:W-:-:S07]  /*0080*/  IABS R13, R9 ;  /* 0x00000009000d7213 */ /* 0x001fce0000000000 */
[----:B------:R-:W2:Y:S01]  /*0090*/  S2UR UR5, SR_CTAID.Y ;  /* 0x00000000000579c3 */ /* 0x000ea20000002600 */
[----:B-1----:R-:W-:Y:S01]  /*00a0*/  IADD3 R0, PT, PT, -R8, UR8, RZ ;  /* 0x0000000808007c10 */ /* 0x002fe2000fffe1ff */
[----:B------:R-:W0:Y:S06]  /*00b0*/  I2F.RP R4, R13 ;  /* 0x0000000d00047306 */ /* 0x000e2c0000209400 */
[----:B------:R-:W4:Y:S02]  /*00c0*/  S2UR UR6, SR_CTAID.Z ;  /* 0x00000000000679c3 */ /* 0x000f240000002700 */
        /* <DEDUP_REMOVED lines=14> */
[----:B------:R-:W2:Y:S03]  /*01b0*/  LDC R4, c[0x0][0x364] ;  /* 0x0000d900ff047b82 */ /* 0x000ea60000000800 */
[----:B------:R-:W-:-:S13]  /*01c0*/  ISETP.GT.U32.AND P1, PT, R13, R2, PT ;  /* 0x000000020d00720c */ /* 0x000fda0003f24070 */
[----:B------:R-:W-:Y:S02]  /*01d0*/  @!P1 IMAD.IADD R2, R2, 0x1, -R13 ;  /* 0x0000000102029824 */ /* 0x000fe400078e0a0d */
[----:B------:R-:W-:Y:S01]  /*01e0*/  @!P1 VIADD R3, R3, 0x1 ;  /* 0x0000000103039836 */ /* 0x000fe20000000000 */
[----:B------:R-:W-:Y:S01]  /*01f0*/  ISETP.NE.AND P1, PT, R9, RZ, PT ;  /* 0x000000ff0900720c */ /* 0x000fe20003f25270 */
[----:B-----5:R-:W-:Y:S01]  /*0200*/  IMAD R20, R20, UR4, R5 ;  /* 0x0000000414147c24 */ /* 0x020fe2000f8e0205 */
[----:B------:R-:W-:Y:S02]  /*0210*/  ISETP.GE.U32.AND P0, PT, R2, R13, PT ;  /* 0x0000000d0200720c */ /* 0x000fe40003f06070 */
[----:B------:R-:W4:Y:S01]  /*0220*/  LDC R2, c[0x0][0x368] ;  /* 0x0000da00ff027b82 */ /* 0x000f220000000800 */
[----:B--2---:R-:W-:-:S05]  /*0230*/  IMAD R0, R4, UR5, R7 ;  /* 0x0000000504007c24 */ /* 0x004fca000f8e0207 */
[----:B------:R-:W-:-:S05]  /*0240*/  VIMNMX R4, PT, PT, R20, R0, !PT ;  /* 0x0000000014047248 */ /* 0x000fca0007fe0100 */
[----:B------:R-:W-:-:S04]  /*0250*/  @P0 VIADD R3, R3, 0x1 ;  /* 0x0000000103030836 */ /* 0x000fc80000000000 */
[----:B------:R-:W-:Y:S01]  /*0260*/  @!P2 IMAD.MOV R3, RZ, RZ, -R3 ;  /* 0x000000ffff03a224 */ /* 0x000fe200078e0a03 */
[----:B------:R-:W-:-:S04]  /*0270*/  @!P1 LOP3.LUT R3, RZ, R9, RZ, 0x33, !PT ;  /* 0x00000009ff039212 */ /* 0x000fc800078e33ff */
[----:B------:R-:W-:Y:S01]  /*0280*/  ISETP.GT.AND P0, PT, R4, R3, PT ;  /* 0x000000030400720c */ /* 0x000fe20003f04270 */
[----:B----4-:R-:W-:-:S05]  /*0290*/  IMAD R2, R2, UR6, R11 ;  /* 0x0000000602027c24 */ /* 0x010fca000f8e020b */
[----:B---3--:R-:W-:-:S13]  /*02a0*/  ISETP.GE.OR P0, PT, R2, UR7, P0 ;  /* 0x0000000702007c0c */ /* 0x008fda0008706670 */
[----:B------:R-:W-:Y:S05]  /*02b0*/  @P0 EXIT ;  /* 0x000000000000094d */ /* 0x000fea0003800000 */
[----:B------:R-:W-:Y:S01]  /*02c0*/  ISETP.GE.AND P0, PT, R8, 0x1, PT ;  /* 0x000000010800780c */ /* 0x000fe20003f06270 */
[----:B------:R-:W-:Y:S01]  /*02d0*/  VIADD R3, R3, 0x1 ;  /* 0x0000000103037836 */ /* 0x000fe20000000000 */
[----:B------:R-:W0:Y:S01]  /*02e0*/  LDCU.64 UR6, c[0x0][0x358] ;  /* 0x00006b00ff0677ac */ /* 0x000e220008000a00 */
[----:B------:R-:W-:Y:S02]  /*02f0*/  IMAD R4, R2, UR8, RZ ;  /* 0x0000000802047c24 */ /* 0x000fe4000f8e02ff */
[C---:B------:R-:W-:Y:S02]  /*0300*/  IMAD R6, R3.reuse, R2, RZ ;  /* 0x0000000203067224 */ /* 0x040fe400078e02ff */
[----:B------:R-:W-:Y:S02]  /*0310*/  IMAD.MOV.U32 R2, RZ, RZ, -0x800001 ;  /* 0xff7fffffff027424 */ /* 0x000fe400078e00ff */
[----:B------:R-:W-:Y:S02]  /*0320*/  IMAD R4, R4, UR8, RZ ;  /* 0x0000000804047c24 */ /* 0x000fe4000f8e02ff */
[----:B------:R-:W-:-:S02]  /*0330*/  IMAD R5, R3, R6, RZ ;  /* 0x0000000603057224 */ /* 0x000fc400078e02ff */
[----:B------:R-:W-:Y:S05]  /*0340*/  @!P0 BRA `(.L_x_37) ;  /* 0x0000000c00448947 */ /* 0x000fea0003800000 */
[C---:B------:R-:W-:Y:S01]  /*0350*/  LOP3.LUT R6, R8.reuse, 0x7, RZ, 0xc0, !PT ;  /* 0x0000000708067812 */ /* 0x040fe200078ec0ff */
[----:B------:R-:W-:Y:S01]  /*0360*/  UMOV UR4, URZ ;  /* 0x000000ff00047c82 */ /* 0x000fe20008000000 */
[C---:B------:R-:W-:Y:S02]  /*0370*/  LOP3.LUT R7, R8.reuse, 0x3, RZ, 0xc0, !PT ;  /* 0x0000000308077812 */ /* 0x040fe400078ec0ff */
[----:B------:R-:W-:Y:S01]  /*0380*/  LOP3.LUT R8, R8, 0x7ffffff8, RZ, 0xc0, !PT ;  /* 0x7ffffff808087812 */ /* 0x000fe200078ec0ff */
[----:B------:R-:W-:Y:S01]  /*0390*/  VIADD R18, R6, 0xffffffff ;  /* 0xffffffff06127836 */ /* 0x000fe20000000000 */
[----:B------:R-:W-:-:S04]  /*03a0*/  SHF.R.S32.HI R9, RZ, 0x1f, R4 ;  /* 0x0000001fff097819 */ /* 0x000fc80000011404 */
[----:B------:R-:W-:-:S04]  /*03b0*/  ISETP.GE.U32.AND P0, PT, R18, 0x3, PT ;  /* 0x000000031200780c */ /* 0x000fc80003f06070 */
[----:B------:R-:W-:Y:S01]  /*03c0*/  P2R R2, PR, RZ, 0x1 ;  /* 0x00000001ff027803 */ /* 0x000fe20000000000 */
[----:B------:R-:W-:-:S08]  /*03d0*/  IMAD.MOV.U32 R2, RZ, RZ, -0x800001 ;  /* 0xff7fffffff027424 */ /* 0x000fd000078e00ff */
.L_x_44:
[----:B------:R-:W1:Y:S01]  /*03e0*/  LDCU.64 UR8, c[0x0][0x398] ;  /* 0x00007300ff0877ac */ /* 0x000e620008000a00 */
[----:B------:R-:W-:Y:S01]  /*03f0*/  IMAD.MOV.U32 R19, RZ, RZ, RZ ;  /* 0x000000ffff137224 */ /* 0x000fe200078e00ff */
[----:B-1----:R-:W-:Y:S01]  /*0400*/  UISETP.GE.U32.AND UP1, UPT, UR8, 0x8, UPT ;  /* 0x000000080800788c */ /* 0x002fe2000bf26070 */
[----:B------:R-:W-:-:S04]  /*0410*/  IMAD.U32 R11, RZ, RZ, UR9 ;  /* 0x00000009ff0b7e24 */ /* 0x000fc8000f8e00ff */
[----:B------:R-:W-:Y:S01]  /*0420*/  IMAD R10, R0, R11, UR4 ;  /* 0x00000004000a7e24 */ /* 0x000fe2000f8e020b */
[----:B------:R-:W-:-:S04]  /*0430*/  UIADD3 UR4, UPT, UPT, UR4, 0x1, URZ ;  /* 0x0000000104047890 */ /* 0x000fc8000fffe0ff */
[----:B------:R-:W-:Y:S01]  /*0440*/  UISETP.NE.AND UP0, UPT, UR4, UR8, UPT ;  /* 0x000000080400728c */ /* 0x000fe2000bf05270 */
[----:B------:R-:W-:Y:S10]  /*0450*/  BRA.U !UP1, `(.L_x_38) ;  /* 0x00000005097c7547 */ /* 0x000ff4000b800000 */
[----:B------:R-:W1:Y:S01]  /*0460*/  LDC R11, c[0x0][0x39c] ;  /* 0x0000e700ff0b7b82 */ /* 0x000e620000000800 */
[----:B------:R-:W2:Y:S01]  /*0470*/  LDCU UR8, c[0x0][0x394] ;  /* 0x00007280ff0877ac */ /* 0x000ea20008000800 */
[----:B------:R-:W-:-:S05]  /*0480*/  UMOV UR5, URZ ;  /* 0x000000ff00057c82 */ /* 0x000fca0008000000 */
.L_x_39:
[----:B-1----:R-:W-:-:S04]  /*0490*/  IMAD R17, R20, R11, UR5 ;  /* 0x0000000514117e24 */ /* 0x002fc8000f8e020b */
[----:B------:R-:W-:Y:S01]  /*04a0*/  VIADD R19, R17, 0x1 ;  /* 0x0000000111137836 */ /* 0x000fe20000000000 */
[----:B------:R-:W-:-:S04]  /*04b0*/  VIMNMX R12, PT, PT, R10, R17, !PT ;  /* 0x000000110a0c7248 */ /* 0x000fc80007fe0100 */
[----:B--2---:R-:W-:Y:S02]  /*04c0*/  ISETP.GE.AND P0, PT, R12, UR8, PT ;  /* 0x000000080c007c0c */ /* 0x004fe4000bf06270 */
[----:B------:R-:W-:-:S11]  /*04d0*/  VIMNMX R21, PT, PT, R10, R19, !PT ;  /* 0x000000130a157248 */ /* 0x000fd60007fe0100 */
[----:B------:R-:W1:Y:S01]  /*04e0*/  @!P0 LDC.64 R12, c[0x0][0x380] ;  /* 0x0000e000ff0c8b82 */ /* 0x000e620000000a00 */
[----:B------:R-:W-:-:S05]  /*04f0*/  @!P0 IMAD R14, R10, UR8, R17 ;  /* 0x000000080a0e8c24 */ /* 0x000fca000f8e0211 */
[----:B------:R-:W-:-:S04]  /*0500*/  @!P0 IADD3 R15, P1, PT, R4, R14, RZ ;  /* 0x0000000e040f8210 */ /* 0x000fc80007f3e0ff */
[----:B------:R-:W-:Y:S02]  /*0510*/  @!P0 LEA.HI.X.SX32 R16, R14, R9, 0x1, P1 ;  /* 0x000000090e108211 */ /* 0x000fe400008f0eff */
[----:B------:R-:W-:Y:S02]  /*0520*/  ISETP.GE.AND P1, PT, R21, UR8, PT ;  /* 0x0000000815007c0c */ /* 0x000fe4000bf26270 */
[----:B-1----:R-:W-:-:S04]  /*0530*/  @!P0 LEA R14, P2, R15, R12, 0x2 ;  /* 0x0000000c0f0e8211 */ /* 0x002fc800078410ff */
[----:B------:R-:W-:-:S07]  /*0540*/  @!P0 LEA.HI.X R15, R15, R13, R16, 0x2, P2 ;  /* 0x0000000d0f0f8211 */ /* 0x000fce00010f1410 */
[----:B------:R-:W1:Y:S01]  /*0550*/  @!P1 LDC.64 R12, c[0x0][0x380] ;  /* 0x0000e000ff0c9b82 */ /* 0x000e620000000a00 */
[----:B0-----:R0:W2:Y:S01]  /*0560*/  @!P0 LDG.E R21, desc[UR6][R14.64] ;  /* 0x000000060e158981 */ /* 0x0010a2000c1e1900 */
[----:B------:R-:W-:-:S05]  /*0570*/  @!P1 IMAD R16, R10, UR8, R19 ;  /* 0x000000080a109c24 */ /* 0x000fca000f8e0213 */
[----:B------:R-:W-:-:S04]  /*0580*/  @!P1 IADD3 R19, P2, PT, R4, R16, RZ ;  /* 0x0000001004139210 */ /* 0x000fc80007f5e0ff */
[----:B------:R-:W-:Y:S02]  /*0590*/  @!P1 LEA.HI.X.SX32 R16, R16, R9, 0x1, P2 ;  /* 0x0000000910109211 */ /* 0x000fe400010f0eff */
[----:B-1----:R-:W-:-:S04]  /*05a0*/  @!P1 LEA R12, P2, R19, R12, 0x2 ;  /* 0x0000000c130c9211 */ /* 0x002fc800078410ff */
[----:B------:R-:W-:-:S05]  /*05b0*/  @!P1 LEA.HI.X R13, R19, R13, R16, 0x2, P2 ;  /* 0x0000000d130d9211 */ /* 0x000fca00010f1410 */
[----:B------:R1:W3:Y:S01]  /*05c0*/  @!P1 LDG.E R19, desc[UR6][R12.64] ;  /* 0x000000060c139981 */ /* 0x0002e2000c1e1900 */
        /* <DEDUP_REMOVED lines=8> */
[----:B------:R-:W-:-:S05]  /*0650*/  ISETP.GE.AND P3, PT, R22, UR8, PT ;  /* 0x0000000816007c0c */ /* 0x000fca000bf66270 */
[----:B0-----:R-:W0:Y:S01]  /*0660*/  @!P5 LDC.64 R14, c[0x0][0x380] ;  /* 0x0000e000ff0edb82 */ /* 0x001e220000000a00 */
[----:B------:R-:W-:-:S05]  /*0670*/  @!P5 IMAD R16, R10, UR8, R23 ;  /* 0x000000080a10dc24 */ /* 0x000fca000f8e0217 */
[----:B------:R-:W-:Y:S01]  /*0680*/  @!P5 IADD3 R23, P2, PT, R4, R16, RZ ;  /* 0x000000100417d210 */ /* 0x000fe20007f5e0ff */
[C---:B------:R-:W-:Y:S01]  /*0690*/  @!P4 IMAD R27, R10.reuse, UR8, R27 ;  /* 0x000000080a1bcc24 */ /* 0x040fe2000f8e021b */
[----:B-1----:R-:W1:Y:S01]  /*06a0*/  @!P4 LDC.64 R12, c[0x0][0x380] ;  /* 0x0000e000ff0ccb82 */ /* 0x002e620000000a00 */
[----:B------:R-:W-:Y:S01]  /*06b0*/  @!P3 IMAD R26, R10, UR8, R25 ;  /* 0x000000080a1abc24 */ /* 0x000fe2000f8e0219 */
[----:B------:R-:W-:Y:S02]  /*06c0*/  @!P5 LEA.HI.X.SX32 R16, R16, R9, 0x1, P2 ;  /* 0x000000091010d211 */ /* 0x000fe400010f0eff */
[----:B--2---:R-:W-:Y:S01]  /*06d0*/  @!P0 FMNMX R2, R2, R21, !PT ;  /* 0x0000001502028209 */ /* 0x004fe20007800000 */
[----:B------:R-:W-:Y:S01]  /*06e0*/  VIADD R21, R17, 0x5 ;  /* 0x0000000511157836 */ /* 0x000fe20000000000 */
[----:B0-----:R-:W-:-:S04]  /*06f0*/  @!P5 LEA R22, P0, R23, R14, 0x2 ;  /* 0x0000000e1716d211 */ /* 0x001fc800078010ff */
[----:B------:R-:W-:Y:S02]  /*0700*/  @!P5 LEA.HI.X R23, R23, R15, R16, 0x2, P0 ;  /* 0x0000000f1717d211 */ /* 0x000fe400000f1410 */
[----:B------:R-:W0:Y:S01]  /*0710*/  @!P3 LDC.64 R14, c[0x0][0x380] ;  /* 0x0000e000ff0ebb82 */ /* 0x000e220000000a00 */
[----:B------:R-:W-:-:S03]  /*0720*/  VIMNMX R16, PT, PT, R10, R21, !PT ;  /* 0x000000150a107248 */ /* 0x000fc60007fe0100 */
[----:B------:R-:W2:Y:S01]  /*0730*/  @!P5 LDG.E R23, desc[UR6][R22.64] ;  /* 0x000000061617d981 */ /* 0x000ea2000c1e1900 */
[----:B------:R-:W-:Y:S02]  /*0740*/  ISETP.GE.AND P2, PT, R16, UR8, PT ;  /* 0x0000000810007c0c */ /* 0x000fe4000bf46270 */
[----:B------:R-:W-:-:S04]  /*0750*/  @!P4 IADD3 R16, P0, PT, R4, R27, RZ ;  /* 0x0000001b0410c210 */ /* 0x000fc80007f1e0ff */
[----:B------:R-:W-:Y:S02]  /*0760*/  @!P4 LEA.HI.X.SX32 R27, R27, R9, 0x1, P0 ;  /* 0x000000091b1bc211 */ /* 0x000fe400000f0eff */
[----:B-1----:R-:W-:-:S04]  /*0770*/  @!P4 LEA R24, P0, R16, R12, 0x2 ;  /* 0x0000000c1018c211 */ /* 0x002fc800078010ff */
[----:B------:R-:W-:Y:S01]  /*0780*/  @!P4 LEA.HI.X R25, R16, R13, R27, 0x2, P0 ;  /* 0x0000000d1019c211 */ /* 0x000fe200000f141b */
[C---:B------:R-:W-:Y:S01]  /*0790*/  VIADD R27, R17.reuse, 0x6 ;  /* 0x00000006111b7836 */ /* 0x040fe20000000000 */
[----:B------:R-:W1:Y:S01]  /*07a0*/  @!P2 LDC.64 R12, c[0x0][0x380] ;  /* 0x0000e000ff0cab82 */ /* 0x000e620000000a00 */
[----:B------:R-:W-:Y:S01]  /*07b0*/  @!P3 IADD3 R16, P0, PT, R4, R26, RZ ;  /* 0x0000001a0410b210 */ /* 0x000fe20007f1e0ff */
[----:B------:R-:W-:Y:S01]  /*07c0*/  @!P2 IMAD R21, R10, UR8, R21 ;  /* 0x000000080a15ac24 */ /* 0x000fe2000f8e0215 */
[----:B---3--:R-:W-:Y:S01]  /*07d0*/  @!P1 FMNMX R2, R2, R19, !PT ;  /* 0x0000001302029209 */ /* 0x008fe20007800000 */
[----:B------:R-:W-:Y:S01]  /*07e0*/  VIADD R17, R17, 0x7 ;  /* 0x0000000711117836 */ /* 0x000fe20000000000 */
[----:B------:R-:W-:Y:S01]  /*07f0*/  @!P3 LEA.HI.X.SX32 R26, R26, R9, 0x1, P0 ;  /* 0x000000091a1ab211 */ /* 0x000fe200000f0eff */
[----:B------:R-:W3:Y:S01]  /*0800*/  @!P4 LDG.E R25, desc[UR6][R24.64] ;  /* 0x000000061819c981 */ /* 0x000ee2000c1e1900 */
[----:B0-----:R-:W-:-:S04]  /*0810*/  @!P3 LEA R14, P0, R16, R14, 0x2 ;  /* 0x0000000e100eb211 */ /* 0x001fc800078010ff */
[----:B------:R-:W-:Y:S02]  /*0820*/  @!P3 LEA.HI.X R15, R16, R15, R26, 0x2, P0 ;  /* 0x0000000f100fb211 */ /* 0x000fe400000f141a */
[----:B------:R-:W-:-:S04]  /*0830*/  VIMNMX R16, PT, PT, R10, R27, !PT ;  /* 0x0000001b0a107248 */ /* 0x000fc80007fe0100 */
[----:B------:R-:W-:Y:S01]  /*0840*/  ISETP.GE.AND P0, PT, R16, UR8, PT ;  /* 0x0000000810007c0c */ /* 0x000fe2000bf06270 */
[----:B------:R-:W4:Y:S01]  /*0850*/  @!P3 LDG.E R15, desc[UR6][R14.64] ;  /* 0x000000060e0fb981 */ /* 0x000f22000c1e1900 */
[----:B------:R-:W-:-:S04]  /*0860*/  @!P2 IADD3 R16, P1, PT, R4, R21, RZ ;  /* 0x000000150410a210 */ /* 0x000fc80007f3e0ff */
[----:B------:R-:W-:Y:S02]  /*0870*/  @!P2 LEA.HI.X.SX32 R21, R21, R9, 0x1, P1 ;  /* 0x000000091515a211 */ /* 0x000fe400008f0eff */
[----:B-1----:R-:W-:-:S04]  /*0880*/  @!P2 LEA R28, P1, R16, R12, 0x2 ;  /* 0x0000000c101ca211 */ /* 0x002fc800078210ff */
[----:B------:R-:W-:Y:S01]  /*0890*/  @!P2 LEA.HI.X R29, R16, R13, R21, 0x2, P1 ;  /* 0x0000000d101da211 */ /* 0x000fe200008f1415 */
[----:B------:R-:W-:Y:S01]  /*08a0*/  @!P0 IMAD R27, R10, UR8, R27 ;  /* 0x000000080a1b8c24 */ /* 0x000fe2000f8e021b */
[----:B------:R-:W0:Y:S04]  /*08b0*/  @!P0 LDC.64 R12, c[0x0][0x380] ;  /* 0x0000e000ff0c8b82 */ /* 0x000e280000000a00 */
[----:B------:R-:W-:Y:S01]  /*08c0*/  @!P0 IADD3 R16, P1, PT, R4, R27, RZ ;  /* 0x0000001b04108210 */ /* 0x000fe20007f3e0ff */
[----:B------:R-:W5:Y:S03]  /*08d0*/  @!P2 LDG.E R29, desc[UR6][R28.64] ;  /* 0x000000061c1da981 */ /* 0x000f66000c1e1900 */
[----:B------:R-:W-:-:S02]  /*08e0*/  @!P0 LEA.HI.X.SX32 R27, R27, R9, 0x1, P1 ;  /* 0x000000091b1b8211 */ /* 0x000fc400008f0eff */
[----:B0-----:R-:W-:Y:S02]  /*08f0*/  @!P0 LEA R26, P1, R16, R12, 0x2 ;  /* 0x0000000c101a8211 */ /* 0x001fe400078210ff */
[----:B------:R-:W-:Y:S02]  /*0900*/  VIMNMX R12, PT, PT, R10, R17, !PT ;  /* 0x000000110a0c7248 */ /* 0x000fe40007fe0100 */
[----:B------:R-:W-:Y:S02]  /*0910*/  @!P0 LEA.HI.X R27, R16, R13, R27, 0x2, P1 ;  /* 0x0000000d101b8211 */ /* 0x000fe400008f141b */
[----:B------:R-:W-:-:S04]  /*0920*/  ISETP.GE.AND P1, PT, R12, UR8, PT ;  /* 0x000000080c007c0c */ /* 0x000fc8000bf26270 */
[----:B------:R-:W5:Y:S09]  /*0930*/  @!P0 LDG.E R27, desc[UR6][R26.64] ;  /* 0x000000061a1b8981 */ /* 0x000f72000c1e1900 */
[----:B------:R-:W0:Y:S01]  /*0940*/  @!P1 LDC.64 R12, c[0x0][0x380] ;  /* 0x0000e000ff0c9b82 */ /* 0x000e220000000a00 */
[----:B------:R-:W-:-:S05]  /*0950*/  @!P1 IMAD R17, R10, UR8, R17 ;  /* 0x000000080a119c24 */ /* 0x000fca000f8e0211 */
[----:B------:R-:W-:-:S04]  /*0960*/  @!P1 IADD3 R16, P6, PT, R4, R17, RZ ;  /* 0x0000001104109210 */ /* 0x000fc80007fde0ff */
[----:B------:R-:W-:Y:S02]  /*0970*/  @!P1 LEA.HI.X.SX32 R17, R17, R9, 0x1, P6 ;  /* 0x0000000911119211 */ /* 0x000fe400030f0eff */
[----:B0-----:R-:W-:-:S04]  /*0980*/  @!P1 LEA R12, P6, R16, R12, 0x2 ;  /* 0x0000000c100c9211 */ /* 0x001fc800078c10ff */
[----:B------:R-:W-:-:S06]  /*0990*/  @!P1 LEA.HI.X R13, R16, R13, R17, 0x2, P6 ;  /* 0x0000000d100d9211 */ /* 0x000fcc00030f1411 */
[----:B------:R-:W5:Y:S01]  /*09a0*/  @!P1 LDG.E R13, desc[UR6][R12.64] ;  /* 0x000000060c0d9981 */ /* 0x000f62000c1e1900 */
[----:B------:R-:W-:Y:S01]  /*09b0*/  UIADD3 UR5, UPT, UPT, UR5, 0x8, URZ ;  /* 0x0000000805057890 */ /* 0x000fe2000fffe0ff */
[----:B--2---:R-:W-:-:S04]  /*09c0*/  @!P5 FMNMX R2, R2, R23, !PT ;  /* 0x000000170202d209 */ /* 0x004fc80007800000 */
[----:B---3--:R-:W-:-:S04]  /*09d0*/  @!P4 FMNMX R2, R2, R25, !PT ;  /* 0x000000190202c209 */ /* 0x008fc80007800000 */
[----:B----4-:R-:W-:-:S04]  /*09e0*/  @!P3 FMNMX R2, R2, R15, !PT ;  /* 0x0000000f0202b209 */ /* 0x010fc80007800000 */
[----:B-----5:R-:W-:Y:S02]  /*09f0*/  @!P2 FMNMX R2, R2, R29, !PT ;  /* 0x0000001d0202a209 */ /* 0x020fe40007800000 */
[----:B------:R-:W-:Y:S02]  /*0a00*/  ISETP.NE.AND P2, PT, R8, UR5, PT ;  /* 0x0000000508007c0c */ /* 0x000fe4000bf45270 */
[----:B------:R-:W-:-:S04]  /*0a10*/  @!P0 FMNMX R2, R2, R27, !PT ;  /* 0x0000001b02028209 */ /* 0x000fc80007800000 */
[----:B------:R-:W-:-:S07]  /*0a20*/  @!P1 FMNMX R2, R2, R13, !PT ;  /* 0x0000000d02029209 */ /* 0x000fce0007800000 */
[----:B------:R-:W-:Y:S05]  /*0a30*/  @P2 BRA `(.L_x_39) ;  /* 0xfffffff800942947 */ /* 0x000fea000383ffff */
[----:B------:R-:W-:-:S07]  /*0a40*/  IMAD.MOV.U32 R19, RZ, RZ, R8 ;  /* 0x000000ffff137224 */ /* 0x000fce00078e0008 */
.L_x_38:
[----:B------:R-:W-:-:S13]  /*0a50*/  ISETP.NE.AND P0, PT, R6, RZ, PT ;  /* 0x000000ff0600720c */ /* 0x000fda0003f05270 */
[----:B------:R-:W-:Y:S05]  /*0a60*/  @!P0 BRA `(.L_x_40) ;  /* 0x0000000400788947 */ /* 0x000fea0003800000 */
[----:B------:R-:W-:Y:S02]  /*0a70*/  ISETP.GE.U32.AND P1, PT, R18, 0x3, PT ;  /* 0x000000031200780c */ /* 0x000fe40003f26070 */
[----:B------:R-:W-:-:S11]  /*0a80*/  ISETP.NE.AND P0, PT, R7, RZ, PT ;  /* 0x000000ff0700720c */ /* 0x000fd60003f05270 */
[----:B------:R-:W-:Y:S05]  /*0a90*/  @!P1 BRA `(.L_x_41) ;  /* 0x0000000000b89947 */ /* 0x000fea0003800000 */
[----:B------:R-:W1:Y:S01]  /*0aa0*/  LDCU UR5, c[0x0][0x394] ;  /* 0x00007280ff0577ac */ /* 0x000e620008000800 */
[----:B------:R-:W-:-:S04]  /*0ab0*/  IMAD R15, R20, R11, R19 ;  /* 0x0000000b140f7224 */ /* 0x000fc800078e0213 */
[C---:B------:R-:W-:Y:S01]  /*0ac0*/  VIADD R27, R15.reuse, 0x1 ;  /* 0x000000010f1b7836 */ /* 0x040fe20000000000 */
[----:B------:R-:W-:Y:S01]  /*0ad0*/  VIMNMX R12, PT, PT, R10, R15, !PT ;  /* 0x0000000f0a0c7248 */ /* 0x000fe20007fe0100 */
[C---:B------:R-:W-:Y:S02]  /*0ae0*/  VIADD R25, R15.reuse, 0x2 ;  /* 0x000000020f197836 */ /* 0x040fe40000000000 */
[----:B------:R-:W-:-:S05]  /*0af0*/  VIADD R21, R15, 0x3 ;  /* 0x000000030f157836 */ /* 0x000fca0000000000 */
[----:B------:R-:W-:Y:S02]  /*0b00*/  VIMNMX R14, PT, PT, R10, R21, !PT ;  /* 0x000000150a0e7248 */ /* 0x000fe40007fe0100 */
[----:B-1----:R-:W-:Y:S02]  /*0b10*/  ISETP.GE.AND P4, PT, R12, UR5, PT ;  /* 0x000000050c007c0c */ /* 0x002fe4000bf86270 */
[----:B------:R-:W-:Y:S02]  /*0b20*/  VIMNMX R12, PT, PT, R10, R27, !PT ;  /* 0x0000001b0a0c7248 */ /* 0x000fe40007fe0100 */
[----:B------:R-:W-:Y:S02]  /*0b30*/  ISETP.GE.AND P1, PT, R14, UR5, PT ;  /* 0x000000050e007c0c */ /* 0x000fe4000bf26270 */
[----:B------:R-:W-:Y:S02]  /*0b40*/  ISETP.GE.AND P3, PT, R12, UR5, PT ;  /* 0x000000050c007c0c */ /* 0x000fe4000bf66270 */
[----:B------:R-:W-:-:S04]  /*0b50*/  VIMNMX R12, PT, PT, R10, R25, !PT ;  /* 0x000000190a0c7248 */ /* 0x000fc80007fe0100 */
[----:B------:R-:W-:Y:S01]  /*0b60*/  ISETP.GE.AND P2, PT, R12, UR5, PT ;  /* 0x000000050c007c0c */ /* 0x000fe2000bf46270 */
[----:B------:R-:W1:Y:S01]  /*0b70*/  @!P4 LDC.64 R16, c[0x0][0x380] ;  /* 0x0000e000ff10cb82 */ /* 0x000e620000000a00 */
[----:B------:R-:W-:-:S03]  /*0b80*/  @!P4 IMAD R22, R10, UR5, R15 ;  /* 0x000000050a16cc24 */ /* 0x000fc6000f8e020f */
[----:B------:R-:W-:Y:S02]  /*0b90*/  @!P1 IMAD R21, R10, UR5, R21 ;  /* 0x000000050a159c24 */ /* 0x000fe4000f8e0215 */
[----:B------:R-:W-:Y:S01]  /*0ba0*/  @!P4 IADD3 R23, P5, PT, R4, R22, RZ ;  /* 0x000000160417c210 */ /* 0x000fe20007fbe0ff */
[----:B------:R-:W-:Y:S01]  /*0bb0*/  @!P3 IMAD R24, R10, UR5, R27 ;  /* 0x000000050a18bc24 */ /* 0x000fe2000f8e021b */
[----:B------:R-:W2:Y:S02]  /*0bc0*/  @!P3 LDC.64 R12, c[0x0][0x380] ;  /* 0x0000e000ff0cbb82 */ /* 0x000ea40000000a00 */
[----:B------:R-:W-:Y:S02]  /*0bd0*/  @!P4 LEA.HI.X.SX32 R26, R22, R9, 0x1, P5 ;  /* 0x00000009161ac211 */ /* 0x000fe400028f0eff */
[----:B------:R-:W-:-:S04]  /*0be0*/  @!P2 IMAD R25, R10, UR5, R25 ;  /* 0x000000050a19ac24 */ /* 0x000fc8000f8e0219 */
[----:B------:R-:W3:Y:S01]  /*0bf0*/  @!P2 LDC.64 R14, c[0x0][0x380] ;  /* 0x0000e000ff0eab82 */ /* 0x000ee20000000a00 */
[----:B-1----:R-:W-:-:S04]  /*0c00*/  @!P4 LEA R22, P5, R23, R16, 0x2 ;  /* 0x000000101716c211 */ /* 0x002fc800078a10ff */
[----:B------:R-:W-:Y:S02]  /*0c10*/  @!P4 LEA.HI.X R23, R23, R17, R26, 0x2, P5 ;  /* 0x000000111717c211 */ /* 0x000fe400028f141a */
[----:B------:R-:W-:Y:S01]  /*0c20*/  @!P3 IADD3 R26, P5, PT, R4, R24, RZ ;  /* 0x00000018041ab210 */ /* 0x000fe20007fbe0ff */
[----:B------:R-:W1:Y:S03]  /*0c30*/  @!P1 LDC.64 R16, c[0x0][0x380] ;  /* 0x0000e000ff109b82 */ /* 0x000e660000000a00 */
[----:B------:R-:W-:Y:S01]  /*0c40*/  @!P3 LEA.HI.X.SX32 R24, R24, R9, 0x1, P5 ;  /* 0x000000091818b211 */ /* 0x000fe200028f0eff */
[----:B0-----:R-:W4:Y:S01]  /*0c50*/  @!P4 LDG.E R23, desc[UR6][R22.64] ;  /* 0x000000061617c981 */ /* 0x001f22000c1e1900 */
[----:B--2---:R-:W-:-:S04]  /*0c60*/  @!P3 LEA R12, P5, R26, R12, 0x2 ;  /* 0x0000000c1a0cb211 */ /* 0x004fc800078a10ff */
[----:B------:R-:W-:Y:S02]  /*0c70*/  @!P3 LEA.HI.X R13, R26, R13, R24, 0x2, P5 ;  /* 0x0000000d1a0db211 */ /* 0x000fe400028f1418 */
[----:B------:R-:W-:-:S04]  /*0c80*/  @!P2 IADD3 R24, P5, PT, R4, R25, RZ ;  /* 0x000000190418a210 */ /* 0x000fc80007fbe0ff */
[----:B------:R-:W-:Y:S01]  /*0c90*/  @!P2 LEA.HI.X.SX32 R25, R25, R9, 0x1, P5 ;  /* 0x000000091919a211 */ /* 0x000fe200028f0eff */
[----:B------:R-:W2:Y:S01]  /*0ca0*/  @!P3 LDG.E R13, desc[UR6][R12.64] ;  /* 0x000000060c0db981 */ /* 0x000ea2000c1e1900 */
[----:B---3--:R-:W-:-:S04]  /*0cb0*/  @!P2 LEA R14, P5, R24, R14, 0x2 ;  /* 0x0000000e180ea211 */ /* 0x008fc800078a10ff */
[----:B------:R-:W-:Y:S02]  /*0cc0*/  @!P2 LEA.HI.X R15, R24, R15, R25, 0x2, P5 ;  /* 0x0000000f180fa211 */ /* 0x000fe400028f1419 */
[----:B------:R-:W-:-:S04]  /*0cd0*/  @!P1 IADD3 R24, P5, PT, R4, R21, RZ ;  /* 0x0000001504189210 */ /* 0x000fc80007fbe0ff */
[----:B------:R-:W-:Y:S01]  /*0ce0*/  @!P1 LEA.HI.X.SX32 R21, R21, R9, 0x1, P5 ;  /* 0x0000000915159211 */ /* 0x000fe200028f0eff */
[----:B------:R-:W3:Y:S01]  /*0cf0*/  @!P2 LDG.E R15, desc[UR6][R14.64] ;  /* 0x000000060e0fa981 */ /* 0x000ee2000c1e1900 */
[----:B-1----:R-:W-:-:S04]  /*0d00*/  @!P1 LEA R16, P5, R24, R16, 0x2 ;  /* 0x0000001018109211 */ /* 0x002fc800078a10ff */
[----:B------:R-:W-:-:S06]  /*0d10*/  @!P1 LEA.HI.X R17, R24, R17, R21, 0x2, P5 ;  /* 0x0000001118119211 */ /* 0x000fcc00028f1415 */
[----:B------:R-:W5:Y:S01]  /*0d20*/  @!P1 LDG.E R17, desc[UR6][R16.64] ;  /* 0x0000000610119981 */ /* 0x000f62000c1e1900 */
[----:B------:R-:W-:Y:S01]  /*0d30*/  VIADD R19, R19, 0x4 ;  /* 0x0000000413137836 */ /* 0x000fe20000000000 */
[----:B----4-:R-:W-:-:S04]  /*0d40*/  @!P4 FMNMX R2, R2, R23, !PT ;  /* 0x000000170202c209 */ /* 0x010fc80007800000 */
[----:B--2---:R-:W-:-:S04]  /*0d50*/  @!P3 FMNMX R2, R2, R13, !PT ;  /* 0x0000000d0202b209 */ /* 0x004fc80007800000 */
[----:B---3--:R-:W-:-:S04]  /*0d60*/  @!P2 FMNMX R2, R2, R15, !PT ;  /* 0x0000000f0202a209 */ /* 0x008fc80007800000 */
[----:B-----5:R-:W-:-:S07]  /*0d70*/  @!P1 FMNMX R2, R2, R17, !PT ;  /* 0x0000001102029209 */ /* 0x020fce0007800000 */
.L_x_41:
[----:B------:R-:W-:Y:S05]  /*0d80*/  @!P0 BRA `(.L_x_40) ;  /* 0x0000000000b08947 */ /* 0x000fea0003800000 */
[----:B------:R-:W1:Y:S01]  /*0d90*/  LDCU UR5, c[0x0][0x398] ;  /* 0x00007300ff0577ac */ /* 0x000e620008000800 */
[----:B------:R-:W-:Y:S01]  /*0da0*/  ISETP.NE.AND P0, PT, R7, 0x1, PT ;  /* 0x000000010700780c */ /* 0x000fe20003f05270 */
[----:B-1----:R-:W-:-:S12]  /*0db0*/  ULOP3.LUT UP1, URZ, UR5, 0x1, URZ, 0xc0, !UPT ;  /* 0x0000000105ff7892 */ /* 0x002fd8000f82c0ff */
[----:B------:R-:W-:Y:S05]  /*0dc0*/  @!P0 BRA `(.L_x_42) ;  /* 0x0000000000608947 */ /* 0x000fea0003800000 */
[----:B------:R-:W1:Y:S01]  /*0dd0*/  LDCU UR5, c[0x0][0x394] ;  /* 0x00007280ff0577ac */ /* 0x000e620008000800 */
[----:B------:R-:W-:-:S04]  /*0de0*/  IMAD R21, R20, R11, R19 ;  /* 0x0000000b14157224 */ /* 0x000fc800078e0213 */
[----:B------:R-:W-:Y:S01]  /*0df0*/  VIADD R17, R21, 0x1 ;  /* 0x0000000115117836 */ /* 0x000fe20000000000 */
[----:B------:R-:W-:-:S04]  /*0e00*/  VIMNMX R12, PT, PT, R10, R21, !PT ;  /* 0x000000150a0c7248 */ /* 0x000fc80007fe0100 */
[----:B-1----:R-:W-:Y:S02]  /*0e10*/  ISETP.GE.AND P0, PT, R12, UR5, PT ;  /* 0x000000050c007c0c */ /* 0x002fe4000bf06270 */
[----:B------:R-:W-:-:S04]  /*0e20*/  VIMNMX R12, PT, PT, R10, R17, !PT ;  /* 0x000000110a0c7248 */ /* 0x000fc80007fe0100 */
[----:B------:R-:W-:-:S07]  /*0e30*/  ISETP.GE.AND P1, PT, R12, UR5, PT ;  /* 0x000000050c007c0c */ /* 0x000fce000bf26270 */
[----:B------:R-:W1:Y:S01]  /*0e40*/  @!P0 LDC.64 R12, c[0x0][0x380] ;  /* 0x0000e000ff0c8b82 */ /* 0x000e620000000a00 */
[----:B------:R-:W-:-:S05]  /*0e50*/  @!P0 IMAD R16, R10, UR5, R21 ;  /* 0x000000050a108c24 */ /* 0x000fca000f8e0215 */
[----:B------:R-:W-:Y:S01]  /*0e60*/  @!P0 IADD3 R21, P2, PT, R4, R16, RZ ;  /* 0x0000001004158210 */ /* 0x000fe20007f5e0ff */
[----:B------:R-:W-:Y:S01]  /*0e70*/  @!P1 IMAD R17, R10, UR5, R17 ;  /* 0x000000050a119c24 */ /* 0x000fe2000f8e0211 */
[----:B------:R-:W2:Y:S02]  /*0e80*/  @!P1 LDC.64 R14, c[0x0][0x380] ;  /* 0x0000e000ff0e9b82 */ /* 0x000ea40000000a00 */
[----:B------:R-:W-:Y:S02]  /*0e90*/  @!P0 LEA.HI.X.SX32 R22, R16, R9, 0x1, P2 ;  /* 0x0000000910168211 */ /* 0x000fe400010f0eff */
[----:B------:R-:W-:-:S04]  /*0ea0*/  @!P1 IADD3 R16, P3, PT, R4, R17, RZ ;  /* 0x0000001104109210 */ /* 0x000fc80007f7e0ff */
[----:B------:R-:W-:Y:S02]  /*0eb0*/  @!P1 LEA.HI.X.SX32 R17, R17, R9, 0x1, P3 ;  /* 0x0000000911119211 */ /* 0x000fe400018f0eff */
[----:B-1----:R-:W-:-:S04]  /*0ec0*/  @!P0 LEA R12, P2, R21, R12, 0x2 ;  /* 0x0000000c150c8211 */ /* 0x002fc800078410ff */
[----:B------:R-:W-:Y:S02]  /*0ed0*/  @!P0 LEA.HI.X R13, R21, R13, R22, 0x2, P2 ;  /* 0x0000000d150d8211 */ /* 0x000fe400010f1416 */
[----:B--2---:R-:W-:-:S04]  /*0ee0*/  @!P1 LEA R14, P2, R16, R14, 0x2 ;  /* 0x0000000e100e9211 */ /* 0x004fc800078410ff */
[----:B0-----:R-:W2:Y:S01]  /*0ef0*/  @!P0 LDG.E R13, desc[UR6][R12.64] ;  /* 0x000000060c0d8981 */ /* 0x001ea2000c1e1900 */
[----:B------:R-:W-:-:S06]  /*0f00*/  @!P1 LEA.HI.X R15, R16, R15, R17, 0x2, P2 ;  /* 0x0000000f100f9211 */ /* 0x000fcc00010f1411 */
[----:B------:R-:W3:Y:S01]  /*0f10*/  @!P1 LDG.E R15, desc[UR6][R14.64] ;  /* 0x000000060e0f9981 */ /* 0x000ee2000c1e1900 */
[----:B------:R-:W-:Y:S01]  /*0f20*/  VIADD R19, R19, 0x2 ;  /* 0x0000000213137836 */ /* 0x000fe20000000000 */
[----:B--2---:R-:W-:-:S04]  /*0f30*/  @!P0 FMNMX R2, R2, R13, !PT ;  /* 0x0000000d02028209 */ /* 0x004fc80007800000 */
[----:B---3--:R-:W-:-:S07]  /*0f40*/  @!P1 FMNMX R2, R2, R15, !PT ;  /* 0x0000000f02029209 */ /* 0x008fce0007800000 */
.L_x_42:
[----:B------:R-:W-:Y:S05]  /*0f50*/  BRA.U !UP1, `(.L_x_40) ;  /* 0x00000001093c7547 */ /* 0x000fea000b800000 */
[----:B------:R-:W1:Y:S01]  /*0f60*/  LDCU UR5, c[0x0][0x394] ;  /* 0x00007280ff0577ac */ /* 0x000e620008000800 */
[----:B------:R-:W-:Y:S01]  /*0f70*/  IMAD R11, R20, R11, R19 ;  /* 0x0000000b140b7224 */ /* 0x000fe200078e0213 */
[----:B------:R-:W-:Y:S04]  /*0f80*/  BSSY.RECONVERGENT B0, `(.L_x_40) ;  /* 0x000000c000007945 */ /* 0x000fe80003800200 */
[----:B------:R-:W-:-:S04]  /*0f90*/  VIMNMX R12, PT, PT, R10, R11, !PT ;  /* 0x0000000b0a0c7248 */ /* 0x000fc80007fe0100 */
[----:B-1----:R-:W-:-:S13]  /*0fa0*/  ISETP.GE.AND P0, PT, R12, UR5, PT ;  /* 0x000000050c007c0c */ /* 0x002fda000bf06270 */
[----:B------:R-:W-:Y:S05]  /*0fb0*/  @P0 BRA `(.L_x_43) ;  /* 0x0000000000200947 */ /* 0x000fea0003800000 */
[----:B------:R-:W1:Y:S01]  /*0fc0*/  LDCU.64 UR8, c[0x0][0x380] ;  /* 0x00007000ff0877ac */ /* 0x000e620008000a00 */
[----:B------:R-:W-:-:S05]  /*0fd0*/  IMAD R10, R10, UR5, R11 ;  /* 0x000000050a0a7c24 */ /* 0x000fca000f8e020b */
[----:B------:R-:W-:-:S04]  /*0fe0*/  IADD3 R11, P0, PT, R4, R10, RZ ;  /* 0x0000000a040b7210 */ /* 0x000fc80007f1e0ff */
[----:B------:R-:W-:Y:S02]  /*0ff0*/  LEA.HI.X.SX32 R12, R10, R9, 0x1, P0 ;  /* 0x000000090a0c7211 */ /* 0x000fe400000f0eff */
[----:B-1----:R-:W-:-:S04]  /*1000*/  LEA R10, P0, R11, UR8, 0x2 ;  /* 0x000000080b0a7c11 */ /* 0x002fc8000f8010ff */
[----:B------:R-:W-:-:S06]  /*1010*/  LEA.HI.X R11, R11, UR9, R12, 0x2, P0 ;  /* 0x000000090b0b7c11 */ /* 0x000fcc00080f140c */
[----:B0-----:R-:W2:Y:S02]  /*1020*/  LDG.E R11, desc[UR6][R10.64] ;  /* 0x000000060a0b7981 */ /* 0x001ea4000c1e1900 */
[----:B--2---:R-:W-:-:S07]  /*1030*/  FMNMX R2, R2, R11, !PT ;  /* 0x0000000b02027209 */ /* 0x004fce0007800000 */
.L_x_43:
[----:B0-----:R-:W-:Y:S05]  /*1040*/  BSYNC.RECONVERGENT B0 ;  /* 0x0000000000007941 */ /* 0x001fea0003800200 */
.L_x_40:
[----:B------:R-:W-:Y:S05]  /*1050*/  BRA.U UP0, `(.L_x_44) ;  /* 0xfffffff100e07547 */ /* 0x000fea000b83ffff */
.L_x_37:
[----:B------:R-:W1:Y:S01]  /*1060*/  LDCU.64 UR8, c[0x0][0x388] ;  /* 0x00007100ff0877ac */ /* 0x000e620008000a00 */
[----:B------:R-:W-:-:S05]  /*1070*/  IMAD R0, R3, R0, R20 ;  /* 0x0000000003007224 */ /* 0x000fca00078e0214 */
[----:B------:R-:W-:-:S04]  /*1080*/  IADD3 R5, P0, PT, R5, R0, RZ ;  /* 0x0000000005057210 */ /* 0x000fc80007f1e0ff */
[----:B------:R-:W-:Y:S02]  /*1090*/  LEA.HI.X.SX32 R0, R0, RZ, 0x1, P0 ;  /* 0x000000ff00007211 */ /* 0x000fe400000f0eff */
[----:B-1----:R-:W-:-:S04]  /*10a0*/  LEA R4, P0, R5, UR8, 0x2 ;  /* 0x0000000805047c11 */ /* 0x002fc8000f8010ff */
[----:B------:R-:W-:-:S05]  /*10b0*/  LEA.HI.X R5, R5, UR9, R0, 0x2, P0 ;  /* 0x0000000905057c11 */ /* 0x000fca00080f1400 */
[----:B0-----:R-:W-:Y:S01]  /*10c0*/  STG.E desc[UR6][R4.64], R2 ;  /* 0x0000000204007986 */ /* 0x001fe2000c101906 */
[----:B------:R-:W-:Y:S05]  /*10d0*/  EXIT ;  /* 0x000000000000794d */ /* 0x000fea0003800000 */
.L_x_45:
        /* <DEDUP_REMOVED lines=10> */
.L_x_62:


//--------------------- .text._Z4tanhPfi          --------------------------
	.section	.text._Z4tanhPfi,"ax",@progbits
	.align	128
        .global         _Z4tanhPfi
        .type           _Z4tanhPfi,@function
        .size           _Z4tanhPfi,(.L_x_63 - _Z4tanhPfi)
        .other          _Z4tanhPfi,@"STO_CUDA_ENTRY STV_DEFAULT"
_Z4tanhPfi:
.text._Z4tanhPfi:
[----:B------:R-:W-:Y:S01]  /*0000*/  LDC R1, c[0x0][0x37c] ;  /* 0x0000df00ff017b82 */ /* 0x000fe20000000800 */
[----:B------:R-:W0:Y:S07]  /*0010*/  S2R R0, SR_TID.X ;  /* 0x0000000000007919 */ /* 0x000e2e0000002100 */
[----:B------:R-:W0:Y:S01]  /*0020*/  S2UR UR4, SR_CTAID.X ;  /* 0x00000000000479c3 */ /* 0x000e220000002500 */
[----:B------:R-:W1:Y:S07]  /*0030*/  LDCU UR5, c[0x0][0x388] ;  /* 0x00007100ff0577ac */ /* 0x000e6e0008000800 */
[----:B------:R-:W0:Y:S02]  /*0040*/  LDC R5, c[0x0][0x360] ;  /* 0x0000d800ff057b82 */ /* 0x000e240000000800 */
[----:B0-----:R-:W-:-:S05]  /*0050*/  IMAD R5, R5, UR4, R0 ;  /* 0x0000000405057c24 */ /* 0x001fca000f8e0200 */
[----:B-1----:R-:W-:-:S13]  /*0060*/  ISETP.GE.AND P0, PT, R5, UR5, PT ;  /* 0x0000000505007c0c */ /* 0x002fda000bf06270 */
[----:B------:R-:W-:Y:S05]  /*0070*/  @P0 EXIT ;  /* 0x000000000000094d */ /* 0x000fea0003800000 */
[----:B------:R-:W0:Y:S01]  /*0080*/  LDC.64 R2, c[0x0][0x380] ;  /* 0x0000e000ff027b82 */ /* 0x000e220000000a00 */
[----:B------:R-:W1:Y:S01]  /*0090*/  LDCU.64 UR4, c[0x0][0x358] ;  /* 0x00006b00ff0477ac */ /* 0x000e620008000a00 */
[----:B0-----:R-:W-:-:S05]  /*00a0*/  IMAD.WIDE R2, R5, 0x4, R2 ;  /* 0x0000000405027825 */ /* 0x001fca00078e0202 */
[----:B-1----:R-:W2:Y:S01]  /*00b0*/  LDG.E R4, desc[UR4][R2.64] ;  /* 0x0000000402047981 */ /* 0x002ea2000c1e1900 */
[----:B------:R-:W-:Y:S01]  /*00c0*/  HFMA2 R8, -RZ, RZ, 1.125, -9232 ;  /* 0x3c80f082ff087431 */ /* 0x000fe200000001ff */
[----:B------:R-:W-:Y:S01]  /*00d0*/  MOV R6, 0x3f800000 ;  /* 0x3f80000000067802 */ /* 0x000fe20000000f00 */
[C---:B--2---:R-:W-:Y:S01]  /*00e0*/  FMUL R0, |R4|.reuse, 2.8853900432586669922 ;  /* 0x4038aa3b04007820 */ /* 0x044fe20000400200 */
[C---:B------:R-:W-:Y:S01]  /*00f0*/  FMUL R9, R4.reuse, R4 ;  /* 0x0000000404097220 */ /* 0x040fe20000400000 */
[C---:B------:R-:W-:Y:S02]  /*0100*/  FSETP.GE.AND P1, PT, |R4|.reuse, 0.60000002384185791016, PT ;  /* 0x3f19999a0400780b */ /* 0x040fe40003f26200 */
[----:B------:R-:W-:Y:S01]  /*0110*/  FSETP.GE.AND P0, PT, |R4|, 9.010913848876953125, PT ;  /* 0x41102cb40400780b */ /* 0x000fe20003f06200 */
[C---:B------:R-:W-:Y:S01]  /*0120*/  FFMA R8, R9.reuse, R8, -0.052303962409496307373 ;  /* 0xbd563cae09087423 */ /* 0x040fe20000000008 */
[----:B------:R-:W0:Y:S03]  /*0130*/  MUFU.EX2 R0, R0 ;  /* 0x0000000000007308 */ /* 0x000e260000000800 */
[----:B------:R-:W-:Y:S01]  /*0140*/  FFMA R8, R9, R8, 0.1331529766321182251 ;  /* 0x3e08594109087423 */ /* 0x000fe20000000008 */
[----:B0-----:R-:W-:-:S03]  /*0150*/  FADD R5, R0, 1 ;  /* 0x3f80000000057421 */ /* 0x001fc60000000000 */
[----:B------:R-:W-:-:S04]  /*0160*/  FFMA R0, R9, R8, -0.33332768082618713379 ;  /* 0xbeaaa9ed09007423 */ /* 0x000fc80000000008 */
[----:B------:R-:W-:Y:S01]  /*0170*/  FFMA R9, R9, R0, RZ ;  /* 0x0000000009097223 */ /* 0x000fe200000000ff */
[----:B------:R-:W0:Y:S02]  /*0180*/  MUFU.RCP R5, R5 ;  /* 0x0000000500057308 */ /* 0x000e240000001000 */
[----:B0-----:R-:W-:-:S05]  /*0190*/  FFMA R6, R5, -2, R6 ;  /* 0xc000000005067823 */ /* 0x001fca0000000006 */
[----:B------:R-:W-:-:S04]  /*01a0*/  FSEL R7, R6, 1, !P0 ;  /* 0x3f80000006077808 */ /* 0x000fc80004000000 */
[--C-:B------:R-:W-:Y:S01]  /*01b0*/  LOP3.LUT R7, R7, 0x80000000, R4.reuse, 0xb8, !PT ;  /* 0x8000000007077812 */ /* 0x100fe200078eb804 */
[----:B------:R-:W-:-:S05]  /*01c0*/  @!P1 FFMA R7, R4, R9, R4 ;  /* 0x0000000904079223 */ /* 0x000fca0000000004 */
[----:B------:R-:W-:Y:S01]  /*01d0*/  STG.E desc[UR4][R2.64], R7 ;  /* 0x0000000702007986 */ /* 0x000fe2000c101904 */
[----:B------:R-:W-:Y:S05]  /*01e0*/  EXIT ;  /* 0x000000000000794d */ /* 0x000fea0003800000 */
.L_x_46:
        /* <DEDUP_REMOVED lines=9> */
.L_x_63:


//--------------------- .text._Z4reluPfi          --------------------------
	.section	.text._Z4reluPfi,"ax",@progbits
	.align	128
        .global         _Z4reluPfi
        .type           _Z4reluPfi,@function
        .size           _Z4reluPfi,(.L_x_64 - _Z4reluPfi)
        .other          _Z4reluPfi,@"STO_CUDA_ENTRY STV_DEFAULT"
_Z4reluPfi:
.text._Z4reluPfi:
        /* <DEDUP_REMOVED lines=11> */
[----:B-1----:R-:W2:Y:S02]  /*00b0*/  LDG.E R0, desc[UR4][R2.64] ;  /* 0x0000000402007981 */ /* 0x002ea4000c1e1900 */
[----:B--2---:R-:W-:-:S05]  /*00c0*/  FMNMX R5, RZ, R0, !PT ;  /* 0x00000000ff057209 */ /* 0x004fca0007800000 */
[----:B------:R-:W-:Y:S01]  /*00d0*/  STG.E desc[UR4][R2.64], R5 ;  /* 0x0000000502007986 */ /* 0x000fe2000c101904 */
[----:B------:R-:W-:Y:S05]  /*00e0*/  EXIT ;  /* 0x000000000000794d */ /* 0x000fea0003800000 */
.L_x_47:
        /* <DEDUP_REMOVED lines=9> */
.L_x_64:


//--------------------- .text._Z9conv_cudaPKfS0_Pfiiii --------------------------
	.section	.text._Z9conv_cudaPKfS0_Pfiiii,"ax",@progbits
	.align	128
        .global         _Z9conv_cudaPKfS0_Pfiiii
        .type           _Z9conv_cudaPKfS0_Pfiiii,@function
        .size           _Z9conv_cudaPKfS0_Pfiiii,(.L_x_65 - _Z9conv_cudaPKfS0_Pfiiii)
        .other          _Z9conv_cudaPKfS0_Pfiiii,@"STO_CUDA_ENTRY STV_DEFAULT"
_Z9conv_cudaPKfS0_Pfiiii:
.text._Z9conv_cudaPKfS0_Pfiiii:
[----:B------:R-:W-:Y:S01]  /*0000*/  LDC R1, c[0x0][0x37c] ;  /* 0x0000df00ff017b82 */ /* 0x000fe20000000800 */
[----:B------:R-:W0:Y:S07]  /*0010*/  S2R R3, SR_TID.X ;  /* 0x0000000000037919 */ /* 0x000e2e0000002100 */
[----:B------:R-:W0:Y:S01]  /*0020*/  LDC R0, c[0x0][0x360] ;  /* 0x0000d800ff007b82 */ /* 0x000e220000000800 */
[----:B------:R-:W1:Y:S01]  /*0030*/  LDCU.64 UR4, c[0x0][0x3a0] ;  /* 0x00007400ff0477ac */ /* 0x000e620008000a00 */
[----:B------:R-:W2:Y:S01]  /*0040*/  S2R R2, SR_TID.Y ;  /* 0x0000000000027919 */ /* 0x000ea20000002200 */
[----:B------:R-:W3:Y:S01]  /*0050*/  LDCU UR9, c[0x0][0x39c] ;  /* 0x00007380ff0977ac */ /* 0x000ee20008000800 */
[----:B------:R-:W4:Y:S04]  /*0060*/  S2R R5, SR_TID.Z ;  /* 0x0000000000057919 */ /* 0x000f280000002300 */
[----:B------:R-:W2:Y:S08]  /*0070*/  LDC R7, c[0x0][0x364] ;  /* 0x0000d900ff077b82 */ /* 0x000eb00000000800 */
[----:B------:R-:W0:Y:S01]  /*0080*/  S2UR UR6, SR_CTAID.X ;  /* 0x00000000000679c3 */ /* 0x000e220000002500 */
[----:B-1----:R-:W-:-:S02]  /*0090*/  UMOV UR11, UR5 ;  /* 0x00000005000b7c82 */ /* 0x002fc40008000000 */
[----:B------:R-:W-:-:S05]  /*00a0*/  UIADD3 UR5, UPT, UPT, UR4, -UR11, URZ ;  /* 0x8000000b04057290 */ /* 0x000fca000fffe0ff */
[----:B------:R-:W2:Y:S08]  /*00b0*/  S2UR UR7, SR_CTAID.Y ;  /* 0x00000000000779c3 */ /* 0x000eb00000002600 */
[----:B------:R-:W4:Y:S08]  /*00c0*/  S2UR UR8, SR_CTAID.Z ;  /* 0x00000000000879c3 */ /* 0x000f300000002700 */
[----:B------:R-:W4:Y:S01]  /*00d0*/  LDC R6, c[0x0][0x368] ;  /* 0x0000da00ff067b82 */ /* 0x000f220000000800 */
[----:B0-----:R-:W-:-:S02]  /*00e0*/  IMAD R0, R0, UR6, R3 ;  /* 0x0000000600007c24 */ /* 0x001fc4000f8e0203 */
[----:B--2---:R-:W-:-:S05]  /*00f0*/  IMAD R7, R7, UR7, R2 ;  /* 0x0000000707077c24 */ /* 0x004fca000f8e0202 */
[----:B------:R-:W-:Y:S01]  /*0100*/  VIMNMX R2, PT, PT, R0, R7, !PT ;  /* 0x0000000700027248 */ /* 0x000fe20007fe0100 */
[----:B----4-:R-:W-:-:S05]  /*0110*/  IMAD R6, R6, UR8, R5 ;  /* 0x0000000806067c24 */ /* 0x010fca000f8e0205 */
[----:B---3--:R-:W-:-:S04]  /*0120*/  ISETP.GE.AND P0, PT, R6, UR9, PT ;  /* 0x0000000906007c0c */ /* 0x008fc8000bf06270 */
[----:B------:R-:W-:-:S13]  /*0130*/  ISETP.GT.OR P0, PT, R2, UR5, P0 ;  /* 0x0000000502007c0c */ /* 0x000fda0008704670 */
[----:B------:R-:W-:Y:S05]  /*0140*/  @P0 EXIT ;  /* 0x000000000000094d */ /* 0x000fea0003800000 */
[----:B------:R-:W0:Y:S01]  /*0150*/  LDCU UR4, c[0x0][0x398] ;  /* 0x00007300ff0477ac */ /* 0x000e220008000800 */
[----:B------:R-:W-:Y:S01]  /*0160*/  HFMA2 R8, -RZ, RZ, 0, 0 ;  /* 0x00000000ff087431 */ /* 0x000fe200000001ff */
[----:B------:R-:W-:Y:S01]  /*0170*/  UISETP.GE.AND UP0, UPT, UR11, 0x1, UPT ;  /* 0x000000010b00788c */ /* 0x000fe2000bf06270 */
[----:B------:R-:W1:Y:S03]  /*0180*/  LDCU.64 UR12, c[0x0][0x358] ;  /* 0x00006b00ff0c77ac */ /* 0x000e660008000a00 */
[----:B0-----:R-:W-:-:S09]  /*0190*/  UISETP.LT.OR UP0, UPT, UR4, 0x1, !UP0 ;  /* 0x000000010400788c */ /* 0x001fd2000c701670 */
[----:B-1----:R-:W-:Y:S05]  /*01a0*/  BRA.U UP0, `(.L_x_48) ;  /* 0x0000000900547547 */ /* 0x002fea000b800000 */
[----:B------:R-:W-:Y:S01]  /*01b0*/  MOV R8, RZ ;  /* 0x000000ff00087202 */ /* 0x000fe20000000f00 */
[----:B------:R-:W-:Y:S02]  /*01c0*/  ULOP3.LUT UR8, UR11, 0x7, URZ, 0xc0, !UPT ;  /* 0x000000070b087892 */ /* 0x000fe4000f8ec0ff */
[----:B------:R-:W-:Y:S01]  /*01d0*/  ULOP3.LUT UR6, UR11, 0x7ffffff8, URZ, 0xc0, !UPT ;  /* 0x7ffffff80b067892 */ /* 0x000fe2000f8ec0ff */
[----:B------:R-:W-:-:S11]  /*01e0*/  UMOV UR4, URZ ;  /* 0x000000ff00047c82 */ /* 0x000fd60008000000 */
.L_x_56:
[----:B------:R-:W0:Y:S01]  /*01f0*/  LDC R3, c[0x0][0x398] ;  /* 0x0000e600ff037b82 */ /* 0x000e220000000800 */
[----:B------:R-:W-:Y:S01]  /*0200*/  UMOV UR7, UR4 ;  /* 0x0000000400077c82 */ /* 0x000fe20008000000 */
[----:B------:R-:W-:Y:S02]  /*0210*/  IMAD.MOV.U32 R10, RZ, RZ, RZ ;  /* 0x000000ffff0a7224 */ /* 0x000fe400078e00ff */
[----:B0-----:R-:W-:Y:S01]  /*0220*/  IMAD R9, R6, R3, UR4 ;  /* 0x0000000406097e24 */ /* 0x001fe2000f8e0203 */
[----:B------:R-:W-:-:S06]  /*0230*/  UIADD3 UR4, UPT, UPT, UR4, 0x1, URZ ;  /* 0x0000000104047890 */ /* 0x000fcc000fffe0ff */
[----:B------:R-:W-:-:S13]  /*0240*/  ISETP.NE.AND P0, PT, R3, UR4, PT ;  /* 0x0000000403007c0c */ /* 0x000fda000bf05270 */
.L_x_55:
[----:B------:R-:W0:Y:S01]  /*0250*/  LDCU.64 UR10, c[0x0][0x3a0] ;  /* 0x00007400ff0a77ac */ /* 0x000e220008000a00 */
[----:B------:R-:W-:Y:S01]  /*0260*/  IADD3 R11, PT, PT, R7, R10, RZ ;  /* 0x0000000a070b7210 */ /* 0x000fe20007ffe0ff */
[----:B------:R-:W-:Y:S01]  /*0270*/  HFMA2 R3, -RZ, RZ, 0, 0 ;  /* 0x00000000ff037431 */ /* 0x000fe200000001ff */
[----:B0-----:R-:W-:Y:S02]  /*0280*/  UISETP.GE.U32.AND UP0, UPT, UR11, 0x8, UPT ;  /* 0x000000080b00788c */ /* 0x001fe4000bf06070 */
[----:B------:R-:W-:Y:S01]  /*0290*/  IMAD R12, R9, UR11, R10 ;  /* 0x0000000b090c7c24 */ /* 0x000fe2000f8e020a */
[----:B------:R-:W-:Y:S01]  /*02a0*/  IADD3 R10, PT, PT, R10, 0x1, RZ ;  /* 0x000000010a0a7810 */ /* 0x000fe20007ffe0ff */
[----:B------:R-:W-:-:S03]  /*02b0*/  IMAD.U32 R14, RZ, RZ, UR10 ;  /* 0x0000000aff0e7e24 */ /* 0x000fc6000f8e00ff */
[----:B------:R-:W-:Y:S01]  /*02c0*/  ISETP.NE.AND P1, PT, R10, UR11, PT ;  /* 0x0000000b0a007c0c */ /* 0x000fe2000bf25270 */
[----:B------:R-:W-:Y:S01]  /*02d0*/  IMAD R13, R14, UR7, R11 ;  /* 0x000000070e0d7c24 */ /* 0x000fe2000f8e020b */
[----:B------:R-:W-:Y:S11]  /*02e0*/  BRA.U !UP0, `(.L_x_49) ;  /* 0x0000000108d87547 */ /* 0x000ff6000b800000 */
[----:B------:R-:W-:Y:S01]  /*02f0*/  MOV R15, RZ ;  /* 0x000000ff000f7202 */ /* 0x000fe20000000f00 */
[----:B------:R-:W0:Y:S06]  /*0300*/  LDCU.64 UR10, c[0x0][0x3a0] ;  /* 0x00007400ff0a77ac */ /* 0x000e2c0008000a00 */
.L_x_50:
[----:B------:R-:W1:Y:S01]  /*0310*/  LDC.64 R4, c[0x0][0x380] ;  /* 0x0000e000ff047b82 */ /* 0x000e620000000a00 */
[----:B------:R-:W-:Y:S01]  /*0320*/  IMAD.IADD R16, R0, 0x1, R15 ;  /* 0x0000000100107824 */ /* 0x000fe200078e020f */
[----:B0-----:R-:W-:-:S04]  /*0330*/  MOV R14, UR10 ;  /* 0x0000000a000e7c02 */ /* 0x001fc80008000f00 */
[----:B------:R-:W-:Y:S02]  /*0340*/  VIMNMX R17, PT, PT, R11, R16, !PT ;  /* 0x000000100b117248 */ /* 0x000fe40007fe0100 */
[----:B------:R-:W0:Y:S01]  /*0350*/  LDC.64 R2, c[0x0][0x388] ;  /* 0x0000e200ff027b82 */ /* 0x000e220000000a00 */
[----:B------:R-:W-:Y:S02]  /*0360*/  VIADDMNMX R19, R16, 0x1, R11, !PT ;  /* 0x0000000110137846 */ /* 0x000fe4000780010b */
[-C--:B------:R-:W-:Y:S01]  /*0370*/  ISETP.GE.AND P5, PT, R17, R14.reuse, PT ;  /* 0x0000000e1100720c */ /* 0x080fe20003fa6270 */
[-C--:B------:R-:W-:Y:S01]  /*0380*/  IMAD R17, R13, R14.reuse, R16 ;  /* 0x0000000e0d117224 */ /* 0x080fe200078e0210 */
[----:B------:R-:W-:Y:S01]  /*0390*/  ISETP.GE.AND P6, PT, R19, R14, PT ;  /* 0x0000000e1300720c */ /* 0x000fe20003fc6270 */
[----:B------:R-:W-:Y:S01]  /*03a0*/  IMAD R19, R12, UR11, R15 ;  /* 0x0000000b0c137c24 */ /* 0x000fe2000f8e020f */
[----:B------:R-:W-:-:S04]  /*03b0*/  VIADDMNMX R21, R16, 0x2, R11, !PT ;  /* 0x0000000210157846 */ /* 0x000fc8000780010b */
[----:B------:R-:W-:Y:S01]  /*03c0*/  ISETP.GE.AND P2, PT, R21, R14, PT ;  /* 0x0000000e1500720c */ /* 0x000fe20003f46270 */
[----:B-1----:R-:W-:-:S05]  /*03d0*/  IMAD.WIDE R4, R17, 0x4, R4 ;  /* 0x0000000411047825 */ /* 0x002fca00078e0204 */
[----:B------:R-:W2:Y:S01]  /*03e0*/  @!P5 LDG.E R17, desc[UR12][R4.64] ;  /* 0x0000000c0411d981 */ /* 0x000ea2000c1e1900 */
[----:B0-----:R-:W-:-:S06]  /*03f0*/  IMAD.WIDE R2, R19, 0x4, R2 ;  /* 0x0000000413027825 */ /* 0x001fcc00078e0202 */
[----:B------:R-:W3:Y:S04]  /*0400*/  @!P2 LDG.E R21, desc[UR12][R4.64+0x8] ;  /* 0x0000080c0415a981 */ /* 0x000ee8000c1e1900 */
[----:B------:R-:W2:Y:S04]  /*0410*/  @!P5 LDG.E R18, desc[UR12][R2.64] ;  /* 0x0000000c0212d981 */ /* 0x000ea8000c1e1900 */
[----:B------:R-:W4:Y:S04]  /*0420*/  @!P6 LDG.E R19, desc[UR12][R4.64+0x4] ;  /* 0x0000040c0413e981 */ /* 0x000f28000c1e1900 */
[----:B------:R-:W4:Y:S04]  /*0430*/  @!P6 LDG.E R20, desc[UR12][R2.64+0x4] ;  /* 0x0000040c0214e981 */ /* 0x000f28000c1e1900 */
[----:B------:R-:W3:Y:S01]  /*0440*/  @!P2 LDG.E R22, desc[UR12][R2.64+0x8] ;  /* 0x0000080c0216a981 */ /* 0x000ee2000c1e1900 */
[----:B------:R-:W-:-:S02]  /*0450*/  VIADDMNMX R23, R16, 0x3, R11, !PT ;  /* 0x0000000310177846 */ /* 0x000fc4000780010b */
[C-C-:B------:R-:W-:Y:S02]  /*0460*/  VIADDMNMX R25, R16.reuse, 0x4, R11.reuse, !PT ;  /* 0x0000000410197846 */ /* 0x140fe4000780010b */
[-C--:B------:R-:W-:Y:S02]  /*0470*/  ISETP.GE.AND P3, PT, R23, R14.reuse, PT ;  /* 0x0000000e1700720c */ /* 0x080fe40003f66270 */
[----:B------:R-:W-:Y:S02]  /*0480*/  ISETP.GE.AND P4, PT, R25, R14, PT ;  /* 0x0000000e1900720c */ /* 0x000fe40003f86270 */
[C-C-:B------:R-:W-:Y:S01]  /*0490*/  VIADDMNMX R23, R16.reuse, 0x5, R11.reuse, !PT ;  /* 0x0000000510177846 */ /* 0x140fe2000780010b */
[----:B--2---:R-:W-:Y:S01]  /*04a0*/  @!P5 FFMA R8, R17, R18, R8 ;  /* 0x000000121108d223 */ /* 0x004fe20000000008 */
[----:B------:R-:W-:-:S09]  /*04b0*/  VIADDMNMX R17, R16, 0x6, R11, !PT ;  /* 0x0000000610117846 */ /* 0x000fd2000780010b */
[----:B------:R-:W2:Y:S01]  /*04c0*/  @!P4 LDG.E R18, desc[UR12][R2.64+0x10] ;  /* 0x0000100c0212c981 */ /* 0x000ea2000c1e1900 */
[----:B------:R-:W-:Y:S01]  /*04d0*/  ISETP.GE.AND P5, PT, R23, R14, PT ;  /* 0x0000000e1700720c */ /* 0x000fe20003fa6270 */
[----:B----4-:R-:W-:Y:S01]  /*04e0*/  @!P6 FFMA R8, R19, R20, R8 ;  /* 0x000000141308e223 */ /* 0x010fe20000000008 */
[----:B------:R-:W-:Y:S02]  /*04f0*/  VIADDMNMX R19, R16, 0x7, R11, !PT ;  /* 0x0000000710137846 */ /* 0x000fe4000780010b */
[----:B------:R-:W-:Y:S01]  /*0500*/  ISETP.GE.AND P6, PT, R17, R14, PT ;  /* 0x0000000e1100720c */ /* 0x000fe20003fc6270 */
[----:B------:R-:W4:Y:S01]  /*0510*/  @!P3 LDG.E R16, desc[UR12][R2.64+0xc] ;  /* 0x00000c0c0210b981 */ /* 0x000f22000c1e1900 */
[----:B---3--:R-:W-:-:S03]  /*0520*/  @!P2 FFMA R8, R21, R22, R8 ;  /* 0x000000161508a223 */ /* 0x008fc60000000008 */
[----:B------:R-:W4:Y:S01]  /*0530*/  @!P3 LDG.E R17, desc[UR12][R4.64+0xc] ;  /* 0x00000c0c0411b981 */ /* 0x000f22000c1e1900 */
[----:B------:R-:W-:-:S03]  /*0540*/  ISETP.GE.AND P2, PT, R19, R14, PT ;  /* 0x0000000e1300720c */ /* 0x000fc60003f46270 */
[----:B------:R-:W2:Y:S04]  /*0550*/  @!P4 LDG.E R19, desc[UR12][R4.64+0x10] ;  /* 0x0000100c0413c981 */ /* 0x000ea8000c1e1900 */
[----:B------:R-:W3:Y:S04]  /*0560*/  @!P5 LDG.E R21, desc[UR12][R4.64+0x14] ;  /* 0x0000140c0415d981 */ /* 0x000ee8000c1e1900 */
[----:B------:R-:W3:Y:S04]  /*0570*/  @!P5 LDG.E R20, desc[UR12][R2.64+0x14] ;  /* 0x0000140c0214d981 */ /* 0x000ee8000c1e1900 */
[----:B------:R-:W5:Y:S04]  /*0580*/  @!P6 LDG.E R23, desc[UR12][R4.64+0x18] ;  /* 0x0000180c0417e981 */ /* 0x000f68000c1e1900 */
[----:B------:R-:W5:Y:S04]  /*0590*/  @!P6 LDG.E R22, desc[UR12][R2.64+0x18] ;  /* 0x0000180c0216e981 */ /* 0x000f68000c1e1900 */
[----:B------:R-:W5:Y:S04]  /*05a0*/  @!P2 LDG.E R25, desc[UR12][R4.64+0x1c] ;  /* 0x00001c0c0419a981 */ /* 0x000f68000c1e1900 */
[----:B------:R-:W5:Y:S01]  /*05b0*/  @!P2 LDG.E R24, desc[UR12][R2.64+0x1c] ;  /* 0x00001c0c0218a981 */ /* 0x000f62000c1e1900 */
[----:B------:R-:W-:Y:S01]  /*05c0*/  IADD3 R15, PT, PT, R15, 0x8, RZ ;  /* 0x000000080f0f7810 */ /* 0x000fe20007ffe0ff */
[----:B----4-:R-:W-:-:S03]  /*05d0*/  @!P3 FFMA R8, R17, R16, R8 ;  /* 0x000000101108b223 */ /* 0x010fc60000000008 */
[----:B------:R-:W-:Y:S01]  /*05e0*/  ISETP.NE.AND P3, PT, R15, UR6, PT ;  /* 0x000000060f007c0c */ /* 0x000fe2000bf65270 */
[----:B--2---:R-:W-:-:S04]  /*05f0*/  @!P4 FFMA R8, R19, R18, R8 ;  /* 0x000000121308c223 */ /* 0x004fc80000000008 */
[----:B---3--:R-:W-:-:S04]  /*0600*/  @!P5 FFMA R8, R21, R20, R8 ;  /* 0x000000141508d223 */ /* 0x008fc80000000008 */
[----:B-----5:R-:W-:-:S04]  /*0610*/  @!P6 FFMA R8, R23, R22, R8 ;  /* 0x000000161708e223 */ /* 0x020fc80000000008 */
[----:B------:R-:W-:Y:S01]  /*0620*/  @!P2 FFMA R8, R25, R24, R8 ;  /* 0x000000181908a223 */ /* 0x000fe20000000008 */
[----:B------:R-:W-:Y:S06]  /*0630*/  @P3 BRA `(.L_x_50) ;  /* 0xfffffffc00343947 */ /* 0x000fec000383ffff */
[----:B------:R-:W-:-:S07]  /*0640*/  IMAD.U32 R3, RZ, RZ, UR6 ;  /* 0x00000006ff037e24 */ /* 0x000fce000f8e00ff */
.L_x_49:
[----:B------:R-:W-:-:S09]  /*0650*/  UISETP.NE.AND UP0, UPT, UR8, URZ, UPT ;  /* 0x000000ff0800728c */ /* 0x000fd2000bf05270 */
[----:B------:R-:W-:Y:S05]  /*0660*/  BRA.U !UP0, `(.L_x_51) ;  /* 0x00000005081c7547 */ /* 0x000fea000b800000 */
[----:B------:R-:W-:Y:S02]  /*0670*/  UIADD3 UR9, UPT, UPT, UR8, -0x1, URZ ;  /* 0xffffffff08097890 */ /* 0x000fe4000fffe0ff */
[----:B------:R-:W-:Y:S02]  /*0680*/  ULOP3.LUT UP1, UR10, UR11, 0x3, URZ, 0xc0, !UPT ;  /* 0x000000030b0a7892 */ /* 0x000fe4000f82c0ff */
[----:B------:R-:W-:-:S09]  /*0690*/  UISETP.GE.U32.AND UP0, UPT, UR9, 0x3, UPT ;  /* 0x000000030900788c */ /* 0x000fd2000bf06070 */
[----:B------:R-:W-:Y:S05]  /*06a0*/  BRA.U !UP0, `(.L_x_52) ;  /* 0x0000000108707547 */ /* 0x000fea000b800000 */
[----:B------:R-:W0:Y:S01]  /*06b0*/  LDC.64 R16, c[0x0][0x380] ;  /* 0x0000e000ff107b82 */ /* 0x000e220000000a00 */
[----:B------:R-:W-:-:S04]  /*06c0*/  IADD3 R2, PT, PT, R0, R3, RZ ;  /* 0x0000000300027210 */ /* 0x000fc80007ffe0ff */
[----:B------:R-:W-:Y:S02]  /*06d0*/  VIMNMX R15, PT, PT, R11, R2, !PT ;  /* 0x000000020b0f7248 */ /* 0x000fe40007fe0100 */
[----:B------:R-:W-:Y:S01]  /*06e0*/  VIADDMNMX R19, R2, 0x1, R11, !PT ;  /* 0x0000000102137846 */ /* 0x000fe2000780010b */
[----:B------:R-:W1:Y:S01]  /*06f0*/  LDC.64 R4, c[0x0][0x388] ;  /* 0x0000e200ff047b82 */ /* 0x000e620000000a00 */
[-C--:B------:R-:W-:Y:S01]  /*0700*/  ISETP.GE.AND P2, PT, R15, R14.reuse, PT ;  /* 0x0000000e0f00720c */ /* 0x080fe20003f46270 */
[-C--:B------:R-:W-:Y:S01]  /*0710*/  IMAD R15, R13, R14.reuse, R2 ;  /* 0x0000000e0d0f7224 */ /* 0x080fe200078e0202 */
[----:B------:R-:W-:Y:S01]  /*0720*/  ISETP.GE.AND P3, PT, R19, R14, PT ;  /* 0x0000000e1300720c */ /* 0x000fe20003f66270 */
[----:B------:R-:W-:Y:S01]  /*0730*/  IMAD R19, R12, UR11, R3 ;  /* 0x0000000b0c137c24 */ /* 0x000fe2000f8e0203 */
[----:B------:R-:W-:-:S04]  /*0740*/  VIADDMNMX R21, R2, 0x2, R11, !PT ;  /* 0x0000000202157846 */ /* 0x000fc8000780010b */
[----:B------:R-:W-:Y:S01]  /*0750*/  ISETP.GE.AND P4, PT, R21, R14, PT ;  /* 0x0000000e1500720c */ /* 0x000fe20003f86270 */
[----:B0-----:R-:W-:Y:S01]  /*0760*/  IMAD.WIDE R16, R15, 0x4, R16 ;  /* 0x000000040f107825 */ /* 0x001fe200078e0210 */
[----:B------:R-:W-:-:S04]  /*0770*/  VIADDMNMX R15, R2, 0x3, R11, !PT ;  /* 0x00000003020f7846 */ /* 0x000fc8000780010b */
[----:B------:R-:W-:-:S07]  /*0780*/  ISETP.GE.AND P5, PT, R15, R14, PT ;  /* 0x0000000e0f00720c */ /* 0x000fce0003fa6270 */
[----:B------:R-:W2:Y:S01]  /*0790*/  @!P4 LDG.E R21, desc[UR12][R16.64+0x8] ;  /* 0x0000080c1015c981 */ /* 0x000ea2000c1e1900 */
[----:B-1----:R-:W-:-:S03]  /*07a0*/  IMAD.WIDE R4, R19, 0x4, R4 ;  /* 0x0000000413047825 */ /* 0x002fc600078e0204 */
[----:B------:R-:W3:Y:S04]  /*07b0*/  @!P2 LDG.E R15, desc[UR12][R16.64] ;  /* 0x0000000c100fa981 */ /* 0x000ee8000c1e1900 */
[----:B------:R-:W3:Y:S04]  /*07c0*/  @!P2 LDG.E R2, desc[UR12][R4.64] ;  /* 0x0000000c0402a981 */ /* 0x000ee8000c1e1900 */
[----:B------:R-:W4:Y:S04]  /*07d0*/  @!P3 LDG.E R19, desc[UR12][R16.64+0x4] ;  /* 0x0000040c1013b981 */ /* 0x000f28000c1e1900 */
[----:B------:R-:W4:Y:S04]  /*07e0*/  @!P3 LDG.E R18, desc[UR12][R4.64+0x4] ;  /* 0x0000040c0412b981 */ /* 0x000f28000c1e1900 */
[----:B------:R-:W2:Y:S04]  /*07f0*/  @!P4 LDG.E R20, desc[UR12][R4.64+0x8] ;  /* 0x0000080c0414c981 */ /* 0x000ea8000c1e1900 */
[----:B------:R-:W5:Y:S04]  /*0800*/  @!P5 LDG.E R23, desc[UR12][R16.64+0xc] ;  /* 0x00000c0c1017d981 */ /* 0x000f68000c1e1900 */
[----:B------:R-:W5:Y:S01]  /*0810*/  @!P5 LDG.E R22, desc[UR12][R4.64+0xc] ;  /* 0x00000c0c0416d981 */ /* 0x000f62000c1e1900 */
[----:B------:R-:W-:Y:S01]  /*0820*/  IADD3 R3, PT, PT, R3, 0x4, RZ ;  /* 0x0000000403037810 */ /* 0x000fe20007ffe0ff */
[----:B---3--:R-:W-:-:S04]  /*0830*/  @!P2 FFMA R8, R15, R2, R8 ;  /* 0x000000020f08a223 */ /* 0x008fc80000000008 */
[----:B----4-:R-:W-:-:S04]  /*0840*/  @!P3 FFMA R8, R19, R18, R8 ;  /* 0x000000121308b223 */ /* 0x010fc80000000008 */
[----:B--2---:R-:W-:-:S04]  /*0850*/  @!P4 FFMA R8, R21, R20, R8 ;  /* 0x000000141508c223 */ /* 0x004fc80000000008 */
[----:B-----5:R-:W-:-:S07]  /*0860*/  @!P5 FFMA R8, R23, R22, R8 ;  /* 0x000000161708d223 */ /* 0x020fce0000000008 */
.L_x_52:
[----:B------:R-:W-:Y:S05]  /*0870*/  BRA.U !UP1, `(.L_x_51) ;  /* 0x0000000109987547 */ /* 0x000fea000b800000 */
[----:B------:R-:W-:Y:S02]  /*0880*/  UISETP.NE.AND UP0, UPT, UR10, 0x1, UPT ;  /* 0x000000010a00788c */ /* 0x000fe4000bf05270 */
[----:B------:R-:W-:-:S04]  /*0890*/  ULOP3.LUT UR9, UR11, 0x1, URZ, 0xc0, !UPT ;  /* 0x000000010b097892 */ /* 0x000fc8000f8ec0ff */
[----:B------:R-:W-:-:S03]  /*08a0*/  UISETP.NE.U32.AND UP1, UPT, UR9, 0x1, UPT ;  /* 0x000000010900788c */ /* 0x000fc6000bf25070 */
[----:B------:R-:W-:Y:S08]  /*08b0*/  BRA.U !UP0, `(.L_x_53) ;  /* 0x0000000108487547 */ /* 0x000ff0000b800000 */
        /* <DEDUP_REMOVED lines=8> */
[----:B------:R-:W-:Y:S02]  /*0940*/  IMAD R19, R12, UR11, R3 ;  /* 0x0000000b0c137c24 */ /* 0x000fe4000f8e0203 */
[----:B0-----:R-:W-:-:S08]  /*0950*/  IMAD.WIDE R16, R15, 0x4, R16 ;  /* 0x000000040f107825 */ /* 0x001fd000078e0210 */
[----:B------:R-:W2:Y:S01]  /*0960*/  @!P2 LDG.E R15, desc[UR12][R16.64] ;  /* 0x0000000c100fa981 */ /* 0x000ea2000c1e1900 */
[----:B-1----:R-:W-:-:S03]  /*0970*/  IMAD.WIDE R4, R19, 0x4, R4 ;  /* 0x0000000413047825 */ /* 0x002fc600078e0204 */
[----:B------:R-:W3:Y:S04]  /*0980*/  @!P3 LDG.E R19, desc[UR12][R16.64+0x4] ;  /* 0x0000040c1013b981 */ /* 0x000ee8000c1e1900 */
[----:B------:R-:W2:Y:S04]  /*0990*/  @!P2 LDG.E R2, desc[UR12][R4.64] ;  /* 0x0000000c0402a981 */ /* 0x000ea8000c1e1900 */
[----:B------:R-:W3:Y:S01]  /*09a0*/  @!P3 LDG.E R18, desc[UR12][R4.64+0x4] ;  /* 0x0000040c0412b981 */ /* 0x000ee2000c1e1900 */
[----:B------:R-:W-:Y:S02]  /*09b0*/  VIADD R3, R3, 0x2 ;  /* 0x0000000203037836 */ /* 0x000fe40000000000 */
[----:B--2---:R-:W-:-:S04]  /*09c0*/  @!P2 FFMA R8, R15, R2, R8 ;  /* 0x000000020f08a223 */ /* 0x004fc80000000008 */
[----:B---3--:R-:W-:-:S07]  /*09d0*/  @!P3 FFMA R8, R19, R18, R8 ;  /* 0x000000121308b223 */ /* 0x008fce0000000008 */
.L_x_53:
[----:B------:R-:W-:Y:S05]  /*09e0*/  BRA.U UP1, `(.L_x_51) ;  /* 0x00000001013c7547 */ /* 0x000fea000b800000 */
[----:B------:R-:W-:Y:S01]  /*09f0*/  IADD3 R2, PT, PT, R0, R3, RZ ;  /* 0x0000000300027210 */ /* 0x000fe20007ffe0ff */
[----:B------:R-:W-:Y:S03]  /*0a00*/  BSSY.RECONVERGENT B0, `(.L_x_51) ;  /* 0x000000d000007945 */ /* 0x000fe60003800200 */
[----:B------:R-:W-:-:S04]  /*0a10*/  VIMNMX R11, PT, PT, R11, R2, !PT ;  /* 0x000000020b0b7248 */ /* 0x000fc80007fe0100 */
[----:B------:R-:W-:-:S13]  /*0a20*/  ISETP.GE.AND P2, PT, R11, R14, PT ;  /* 0x0000000e0b00720c */ /* 0x000fda0003f46270 */
[----:B------:R-:W-:Y:S05]  /*0a30*/  @P2 BRA `(.L_x_54) ;  /* 0x0000000000242947 */ /* 0x000fea0003800000 */
[----:B------:R-:W0:Y:S01]  /*0a40*/  LDC.64 R16, c[0x0][0x380] ;  /* 0x0000e000ff107b82 */ /* 0x000e220000000a00 */
[----:B------:R-:W-:Y:S02]  /*0a50*/  IMAD R13, R13, R14, R2 ;  /* 0x0000000e0d0d7224 */ /* 0x000fe400078e0202 */
[----:B------:R-:W-:-:S05]  /*0a60*/  IMAD R3, R12, UR11, R3 ;  /* 0x0000000b0c037c24 */ /* 0x000fca000f8e0203 */
[----:B------:R-:W1:Y:S01]  /*0a70*/  LDC.64 R4, c[0x0][0x388] ;  /* 0x0000e200ff047b82 */ /* 0x000e620000000a00 */
[----:B0-----:R-:W-:-:S06]  /*0a80*/  IMAD.WIDE R16, R13, 0x4, R16 ;  /* 0x000000040d107825 */ /* 0x001fcc00078e0210 */
[----:B------:R-:W2:Y:S01]  /*0a90*/  LDG.E R17, desc[UR12][R16.64] ;  /* 0x0000000c10117981 */ /* 0x000ea2000c1e1900 */
[----:B-1----:R-:W-:-:S06]  /*0aa0*/  IMAD.WIDE R4, R3, 0x4, R4 ;  /* 0x0000000403047825 */ /* 0x002fcc00078e0204 */
[----:B------:R-:W2:Y:S02]  /*0ab0*/  LDG.E R4, desc[UR12][R4.64] ;  /* 0x0000000c04047981 */ /* 0x000ea4000c1e1900 */
[----:B--2---:R-:W-:-:S07]  /*0ac0*/  FFMA R8, R17, R4, R8 ;  /* 0x0000000411087223 */ /* 0x004fce0000000008 */
.L_x_54:
[----:B------:R-:W-:Y:S05]  /*0ad0*/  BSYNC.RECONVERGENT B0 ;  /* 0x0000000000007941 */ /* 0x000fea0003800200 */
.L_x_51:
[----:B------:R-:W-:Y:S05]  /*0ae0*/  @P1 BRA `(.L_x_55) ;  /* 0xfffffff400d81947 */ /* 0x000fea000383ffff */
[----:B------:R-:W-:Y:S05]  /*0af0*/  @P0 BRA `(.L_x_56) ;  /* 0xfffffff400bc0947 */ /* 0x000fea000383ffff */
.L_x_48:
[----:B------:R-:W0:Y:S08]  /*0b00*/  LDC.64 R4, c[0x0][0x398] ;  /* 0x0000e600ff047b82 */ /* 0x000e300000000a00 */
[----:B------:R-:W1:Y:S01]  /*0b10*/  LDC.64 R2, c[0x0][0x388] ;  /* 0x0000e200ff027b82 */ /* 0x000e620000000a00 */
[----:B0-----:R-:W-:-:S04]  /*0b20*/  IMAD R4, R5, R4, RZ ;  /* 0x0000000405047224 */ /* 0x001fc800078e02ff */
[----:B------:R-:W-:-:S04]  /*0b30*/  IMAD R5, R4, UR11, RZ ;  /* 0x0000000b04057c24 */ /* 0x000fc8000f8e02ff */
[----:B------:R-:W-:-:S04]  /*0b40*/  IMAD R5, R5, UR11, R6 ;  /* 0x0000000b05057c24 */ /* 0x000fc8000f8e0206 */
[----:B-1----:R-:W-:Y:S02]  /*0b50*/  IMAD.WIDE R2, R5, 0x4, R2 ;  /* 0x0000000405027825 */ /* 0x002fe400078e0202 */
[----:B------:R-:W0:Y:S04]  /*0b60*/  LDC.64 R4, c[0x0][0x390] ;  /* 0x0000e400ff047b82 */ /* 0x000e280000000a00 */
[----:B------:R-:W2:Y:S01]  /*0b70*/  LDG.E R3, desc[UR12][R2.64] ;  /* 0x0000000c02037981 */ /* 0x000ea2000c1e1900 */
[----:B------:R-:W-:-:S05]  /*0b80*/  IMAD R6, R6, UR5, R6 ;  /* 0x0000000506067c24 */ /* 0x000fca000f8e0206 */
[----:B------:R-:W-:-:S05]  /*0b90*/  IADD3 R6, PT, PT, R7, R6, RZ ;  /* 0x0000000607067210 */ /* 0x000fca0007ffe0ff */
[----:B------:R-:W-:-:S05]  /*0ba0*/  IMAD R7, R6, UR5, R6 ;  /* 0x0000000506077c24 */ /* 0x000fca000f8e0206 */
[----:B------:R-:W-:-:S05]  /*0bb0*/  IADD3 R7, PT, PT, R0, R7, RZ ;  /* 0x0000000700077210 */ /* 0x000fca0007ffe0ff */
[----:B0-----:R-:W-:-:S04]  /*0bc0*/  IMAD.WIDE R4, R7, 0x4, R4 ;  /* 0x0000000407047825 */ /* 0x001fc800078e0204 */
[----:B--2---:R-:W-:-:S05]  /*0bd0*/  FADD R7, R3, R8 ;  /* 0x0000000803077221 */ /* 0x004fca0000000000 */
[----:B------:R-:W-:Y:S01]  /*0be0*/  STG.E desc[UR12][R4.64], R7 ;  /* 0x0000000704007986 */ /* 0x000fe2000c10190c */
[----:B------:R-:W-:Y:S05]  /*0bf0*/  EXIT ;  /* 0x000000000000794d */ /* 0x000fea0003800000 */
.L_x_57:
        /* <DEDUP_REMOVED lines=16> */
.L_x_65:


//--------------------- .nv.shared.reserved.0     --------------------------
	.section	.nv.shared.reserved.0,"aw",@nobits
	.weak		__nv_reservedSMEM_offset_0_alias
	.size		__nv_reservedSMEM_offset_0_alias, 0, 64
	.other		__nv_reservedSMEM_offset_0_alias,@"STO_CUDA_RESERVED_SHARED STV_DEFAULT"
__nv_reservedSMEM_offset_0_alias:
	.zero		0
	.zero		64


//--------------------- .nv.constant0._Z10fconv_cudaPKfS0_Pfiii --------------------------
	.section	.nv.constant0._Z10fconv_cudaPKfS0_Pfiii,"a",@progbits
	.sectionflags	@""
	.align	4
.nv.constant0._Z10fconv_cudaPKfS0_Pfiii:
	.zero		932


//--------------------- .nv.constant0._Z11fconv_cudaRPKfS0_Pfiii --------------------------
	.section	.nv.constant0._Z11fconv_cudaRPKfS0_Pfiii,"a",@progbits
	.sectionflags	@""
	.align	4
.nv.constant0._Z11fconv_cudaRPKfS0_Pfiii:
	.zero		932


//--------------------- .nv.constant0._Z12avgpool_cudaPKfPfiiii --------------------------
	.section	.nv.constant0._Z12avgpool_cudaPKfPfiiii,"a",@progbits
	.sectionflags	@""
	.align	4
.nv.constant0._Z12avgpool_cudaPKfPfiiii:
	.zero		928


//--------------------- .nv.constant0._Z12maxpool_cudaPKfPfiiii --------------------------
	.section	.nv.constant0._Z12maxpool_cudaPKfPfiiii,"a",@progbits
	.sectionflags	@""
	.align	4
.nv.constant0._Z12maxpool_cudaPKfPfiiii:
	.zero		928


//--------------------- .nv.constant0._Z4tanhPfi  --------------------------
	.section	.nv.constant0._Z4tanhPfi,"a",@progbits
	.sectionflags	@""
	.align	4
.nv.constant0._Z4tanhPfi:
	.zero		908


//--------------------- .nv.constant0._Z4reluPfi  --------------------------
	.section	.nv.constant0._Z4reluPfi,"a",@progbits
	.sectionflags	@""
	.align	4
.nv.constant0._Z4reluPfi:
	.zero		908


//--------------------- .nv.constant0._Z9conv_cudaPKfS0_Pfiiii --------------------------
	.section	.nv.constant0._Z9conv_cudaPKfS0_Pfiiii,"a",@progbits
	.sectionflags	@""
	.align	4
.nv.constant0._Z9conv_cudaPKfS0_Pfiiii:
	.zero		936


//--------------------- SYMBOLS --------------------------

	.type		.nv.reservedSmem.offset0,@object
	.size		.nv.reservedSmem.offset0,0x4
